def attn_fwd(
    Q,
    K,
    V,
    Out,
    Lse,
    sm_scale,
    stride_qz,
    stride_qh,
    stride_qm,
    stride_qk,
    stride_kz,
    stride_kh,
    stride_kn,
    stride_kk,
    stride_vz,
    stride_vh,
    stride_vn,
    stride_vk,
    stride_oz,
    stride_oh,
    stride_om,
    stride_ok,
    seqlen_q,
    seqlen_k,
    BLOCK_M: tl.constexpr,
    BLOCK_N: tl.constexpr,
    HEAD_DIM: tl.constexpr,
    CAUSAL: tl.constexpr,
):
    start_m = tl.program_id(0)
    off_hz = tl.program_id(1)
    q_off = off_hz * stride_qh
    k_off = off_hz * stride_kh
    v_off = off_hz * stride_vh
    offs_m = start_m * BLOCK_M + tl.arange(0, BLOCK_M)
    offs_d = tl.arange(0, HEAD_DIM)
    offs_n = tl.arange(0, BLOCK_N)
    q_ptrs = Q + q_off + offs_m[:, None] * stride_qm + offs_d[None, :] * stride_qk
    k_ptrs = K + k_off + offs_d[:, None] * stride_kk + offs_n[None, :] * stride_kn
    v_ptrs = V + v_off + offs_n[:, None] * stride_vn + offs_d[None, :] * stride_vk
    m_i = tl.full([BLOCK_M], float("-inf"), dtype=tl.float32)
    l_i = tl.zeros([BLOCK_M], dtype=tl.float32) + 1.0
    acc = tl.zeros([BLOCK_M, HEAD_DIM], dtype=tl.float32)
    q = tl.load(q_ptrs)
    acc, l_i, m_i = _attn_fwd_inner(
        acc,
        l_i,
        m_i,
        q,
        k_ptrs,
        v_ptrs,
        sm_scale,
        stride_kn,
        stride_vn,
        start_m,
        seqlen_k,
        BLOCK_M,
        BLOCK_N,
        HEAD_DIM,
        CAUSAL,
    )
    acc = acc / l_i[:, None]
    lse = m_i + tl.math.log2(l_i) / 1.4426950408889634
    o_ptrs = (
        Out
        + off_hz * stride_oh
        + offs_m[:, None] * stride_om
        + offs_d[None, :] * stride_ok
    )
    tl.store(o_ptrs, acc.to(Out.dtype.element_ty))
    tl.store(Lse + off_hz * seqlen_q + offs_m, lse)

# config = {"BLOCK_M": 64, "BLOCK_N": 64, "HEAD_DIM": 16, "arch": "sm_100", "causal": true, "dtype": "fp16", "num_stages": 2, "num_warps": 8}
# arch = sm_100


// ===== COMPILED SASS (sm_100a) =====

	.target	sm_100a

	.elftype	@"ET_EXEC"


//--------------------- .note.nv.tkinfo           --------------------------
	.section	.note.nv.tkinfo,"",@"SHT_NOTE"
	.sectionflags	@"SHF_NOTE_NV_TKINFO"
	.tkinfo
        /*0018*/ 	.word	0x00000081
        /*0030*/ 	.string	""
        /*0030*/ 	.string	"ptxas-blackwell"
        /*0030*/ 	.string	"Cuda compilation tools, release 12.9, V12.9.86"
        /*0030*/ 	.string	"Build cuda_12.9.r12.9/compiler.36037853_0"
        /*0030*/ 	.string	"-v  -suppress-debug-info  -lineinfo  -arch sm_100a "



//--------------------- .note.nv.cuver            --------------------------
	.section	.note.nv.cuver,"",@"SHT_NOTE"
	.sectionflags	@"SHF_NOTE_NV_CUVER"
        /*0018*/ 	.short	0x0001
        /*001a*/ 	.short	0x0064
        /*001c*/ 	.short	0x0001
        /*001e*/ 	.short	0x0000
        /*0020*/ 	.short	0x0001
        /*0022*/ 	.short	0x0000


//--------------------- .nv.info                  --------------------------
	.section	.nv.info,"",@"SHT_CUDA_INFO"
	.align	4


	//----- nvinfo : EIATTR_REGCOUNT
	.align		4
        /*0000*/ 	.byte	0x04, 0x2f
        /*0002*/ 	.short	(.L_5 - .L_4)
	.align		4
.L_4:
        /*0004*/ 	.word	index@(attn_fwd)
        /*0008*/ 	.word	0x00000040


	//----- nvinfo : EIATTR_FRAME_SIZE
	.align		4
.L_5:
        /*000c*/ 	.byte	0x04, 0x11
        /*000e*/ 	.short	(.L_7 - .L_6)
	.align		4
.L_6:
        /*0010*/ 	.word	index@($__internal_2_$__cuda_sm10x_tcgen05_guardrail_trap_unallocated_columns_being_dealloced)
        /*0014*/ 	.word	0x00000000


	//----- nvinfo : EIATTR_FRAME_SIZE
	.align		4
.L_7:
        /*0018*/ 	.byte	0x04, 0x11
        /*001a*/ 	.short	(.L_9 - .L_8)
	.align		4
.L_8:
        /*001c*/ 	.word	index@($__internal_1_$__cuda_sm10x_tcgen05_guardrail_trap_phase_invalid_during_alloc)
        /*0020*/ 	.word	0x00000000


	//----- nvinfo : EIATTR_FRAME_SIZE
	.align		4
.L_9:
        /*0024*/ 	.byte	0x04, 0x11
        /*0026*/ 	.short	(.L_11 - .L_10)
	.align		4
.L_10:
        /*0028*/ 	.word	index@($__internal_0_$__cuda_sm10x_tcgen05_guardrail_trap_col_being_dealloced_not_returned_by_alloc)
        /*002c*/ 	.word	0x00000000


	//----- nvinfo : EIATTR_FRAME_SIZE
	.align		4
.L_11:
        /*0030*/ 	.byte	0x04, 0x11
        /*0032*/ 	.short	(.L_13 - .L_12)
	.align		4
.L_12:
        /*0034*/ 	.word	index@(attn_fwd)
        /*0038*/ 	.word	0x00000000


	//----- nvinfo : EIATTR_MIN_STACK_SIZE
	.align		4
.L_13:
        /*003c*/ 	.byte	0x04, 0x12
        /*003e*/ 	.short	(.L_15 - .L_14)
	.align		4
.L_14:
        /*0040*/ 	.word	index@(attn_fwd)
        /*0044*/ 	.word	0x00000000
.L_15:


//--------------------- .nv.info.attn_fwd         --------------------------
	.section	.nv.info.attn_fwd,"",@"SHT_CUDA_INFO"
	.sectionflags	@""
	.align	4


	//----- nvinfo : EIATTR_CUDA_API_VERSION
	.align		4
        /*0000*/ 	.byte	0x04, 0x37
        /*0002*/ 	.short	(.L_17 - .L_16)
.L_16:
        /*0004*/ 	.word	0x00000081


	//----- nvinfo : EIATTR_KPARAM_INFO
	.align		4
.L_17:
        /*0008*/ 	.byte	0x04, 0x17
        /*000a*/ 	.short	(.L_19 - .L_18)
.L_18:
        /*000c*/ 	.word	0x00000000
        /*0010*/ 	.short	0x0019
        /*0012*/ 	.short	0x0080
        /*0014*/ 	.byte	0x00, 0xf4, 0x21, 0x00


	//----- nvinfo : EIATTR_KPARAM_INFO
	.align		4
.L_19:
        /*0018*/ 	.byte	0x04, 0x17
        /*001a*/ 	.short	(.L_21 - .L_20)
.L_20:
        /*001c*/ 	.word	0x00000000
        /*0020*/ 	.short	0x0018
        /*0022*/ 	.short	0x0078
        /*0024*/ 	.byte	0x00, 0xf4, 0x21, 0x00


	//----- nvinfo : EIATTR_KPARAM_INFO
	.align		4
.L_21:
        /*0028*/ 	.byte	0x04, 0x17
        /*002a*/ 	.short	(.L_23 - .L_22)
.L_22:
        /*002c*/ 	.word	0x00000000
        /*0030*/ 	.short	0x0017
        /*0032*/ 	.short	0x0070
        /*0034*/ 	.byte	0x00, 0xf0, 0x11, 0x00


	//----- nvinfo : EIATTR_KPARAM_INFO
	.align		4
.L_23:
        /*0038*/ 	.byte	0x04, 0x17
        /*003a*/ 	.short	(.L_25 - .L_24)
.L_24:
        /*003c*/ 	.word	0x00000000
        /*0040*/ 	.short	0x0016
        /*0042*/ 	.short	0x006c
        /*0044*/ 	.byte	0x00, 0xf0, 0x11, 0x00


	//----- nvinfo : EIATTR_KPARAM_INFO
	.align		4
.L_25:
        /*0048*/ 	.byte	0x04, 0x17
        /*004a*/ 	.short	(.L_27 - .L_26)
.L_26:
        /*004c*/ 	.word	0x00000000
        /*0050*/ 	.short	0x0015
        /*0052*/ 	.short	0x0068
        /*0054*/ 	.byte	0x00, 0xf0, 0x11, 0x00


	//----- nvinfo : EIATTR_KPARAM_INFO
	.align		4
.L_27:
        /*0058*/ 	.byte	0x04, 0x17
        /*005a*/ 	.short	(.L_29 - .L_28)
.L_28:
        /*005c*/ 	.word	0x00000000
        /*0060*/ 	.short	0x0014
        /*0062*/ 	.short	0x0064
        /*0064*/ 	.byte	0x00, 0xf0, 0x11, 0x00


	//----- nvinfo : EIATTR_KPARAM_INFO
	.align		4
.L_29:
        /*0068*/ 	.byte	0x04, 0x17
        /*006a*/ 	.short	(.L_31 - .L_30)
.L_30:
        /*006c*/ 	.word	0x00000000
        /*0070*/ 	.short	0x0013
        /*0072*/ 	.short	0x0060
        /*0074*/ 	.byte	0x00, 0xf0, 0x11, 0x00


	//----- nvinfo : EIATTR_KPARAM_INFO
	.align		4
.L_31:
        /*0078*/ 	.byte	0x04, 0x17
        /*007a*/ 	.short	(.L_33 - .L_32)
.L_32:
        /*007c*/ 	.word	0x00000000
        /*0080*/ 	.short	0x0012
        /*0082*/ 	.short	0x005c
        /*0084*/ 	.byte	0x00, 0xf0, 0x11, 0x00


	//----- nvinfo : EIATTR_KPARAM_INFO
	.align		4
.L_33:
        /*0088*/ 	.byte	0x04, 0x17
        /*008a*/ 	.short	(.L_35 - .L_34)
.L_34:
        /*008c*/ 	.word	0x00000000
        /*0090*/ 	.short	0x0011
        /*0092*/ 	.short	0x0058
        /*0094*/ 	.byte	0x00, 0xf0, 0x11, 0x00


	//----- nvinfo : EIATTR_KPARAM_INFO
	.align		4
.L_35:
        /*0098*/ 	.byte	0x04, 0x17
        /*009a*/ 	.short	(.L_37 - .L_36)
.L_36:
        /*009c*/ 	.word	0x00000000
        /*00a0*/ 	.short	0x0010
        /*00a2*/ 	.short	0x0054
        /*00a4*/ 	.byte	0x00, 0xf0, 0x11, 0x00


	//----- nvinfo : EIATTR_KPARAM_INFO
	.align		4
.L_37:
        /*00a8*/ 	.byte	0x04, 0x17
        /*00aa*/ 	.short	(.L_39 - .L_38)
.L_38:
        /*00ac*/ 	.word	0x00000000
        /*00b0*/ 	.short	0x000f
        /*00b2*/ 	.short	0x0050
        /*00b4*/ 	.byte	0x00, 0xf0, 0x11, 0x00


	//----- nvinfo : EIATTR_KPARAM_INFO
	.align		4
.L_39:
        /*00b8*/ 	.byte	0x04, 0x17
        /*00ba*/ 	.short	(.L_41 - .L_40)
.L_40:
        /*00bc*/ 	.word	0x00000000
        /*00c0*/ 	.short	0x000e
        /*00c2*/ 	.short	0x004c
        /*00c4*/ 	.byte	0x00, 0xf0, 0x11, 0x00


	//----- nvinfo : EIATTR_KPARAM_INFO
	.align		4
.L_41:
        /*00c8*/ 	.byte	0x04, 0x17
        /*00ca*/ 	.short	(.L_43 - .L_42)
.L_42:
        /*00cc*/ 	.word	0x00000000
        /*00d0*/ 	.short	0x000d
        /*00d2*/ 	.short	0x0048
        /*00d4*/ 	.byte	0x00, 0xf0, 0x11, 0x00


	//----- nvinfo : EIATTR_KPARAM_INFO
	.align		4
.L_43:
        /*00d8*/ 	.byte	0x04, 0x17
        /*00da*/ 	.short	(.L_45 - .L_44)
.L_44:
        /*00dc*/ 	.word	0x00000000
        /*00e0*/ 	.short	0x000c
        /*00e2*/ 	.short	0x0044
        /*00e4*/ 	.byte	0x00, 0xf0, 0x11, 0x00


	//----- nvinfo : EIATTR_KPARAM_INFO
	.align		4
.L_45:
        /*00e8*/ 	.byte	0x04, 0x17
        /*00ea*/ 	.short	(.L_47 - .L_46)
.L_46:
        /*00ec*/ 	.word	0x00000000
        /*00f0*/ 	.short	0x000b
        /*00f2*/ 	.short	0x0040
        /*00f4*/ 	.byte	0x00, 0xf0, 0x11, 0x00


	//----- nvinfo : EIATTR_KPARAM_INFO
	.align		4
.L_47:
        /*00f8*/ 	.byte	0x04, 0x17
        /*00fa*/ 	.short	(.L_49 - .L_48)
.L_48:
        /*00fc*/ 	.word	0x00000000
        /*0100*/ 	.short	0x000a
        /*0102*/ 	.short	0x003c
        /*0104*/ 	.byte	0x00, 0xf0, 0x11, 0x00


	//----- nvinfo : EIATTR_KPARAM_INFO
	.align		4
.L_49:
        /*0108*/ 	.byte	0x04, 0x17
        /*010a*/ 	.short	(.L_51 - .L_50)
.L_50:
        /*010c*/ 	.word	0x00000000
        /*0110*/ 	.short	0x0009
        /*0112*/ 	.short	0x0038
        /*0114*/ 	.byte	0x00, 0xf0, 0x11, 0x00


	//----- nvinfo : EIATTR_KPARAM_INFO
	.align		4
.L_51:
        /*0118*/ 	.byte	0x04, 0x17
        /*011a*/ 	.short	(.L_53 - .L_52)
.L_52:
        /*011c*/ 	.word	0x00000000
        /*0120*/ 	.short	0x0008
        /*0122*/ 	.short	0x0034
        /*0124*/ 	.byte	0x00, 0xf0, 0x11, 0x00


	//----- nvinfo : EIATTR_KPARAM_INFO
	.align		4
.L_53:
        /*0128*/ 	.byte	0x04, 0x17
        /*012a*/ 	.short	(.L_55 - .L_54)
.L_54:
        /*012c*/ 	.word	0x00000000
        /*0130*/ 	.short	0x0007
        /*0132*/ 	.short	0x0030
        /*0134*/ 	.byte	0x00, 0xf0, 0x11, 0x00


	//----- nvinfo : EIATTR_KPARAM_INFO
	.align		4
.L_55:
        /*0138*/ 	.byte	0x04, 0x17
        /*013a*/ 	.short	(.L_57 - .L_56)
.L_56:
        /*013c*/ 	.word	0x00000000
        /*0140*/ 	.short	0x0006
        /*0142*/ 	.short	0x002c
        /*0144*/ 	.byte	0x00, 0xf0, 0x11, 0x00


	//----- nvinfo : EIATTR_KPARAM_INFO
	.align		4
.L_57:
        /*0148*/ 	.byte	0x04, 0x17
        /*014a*/ 	.short	(.L_59 - .L_58)
.L_58:
        /*014c*/ 	.word	0x00000000
        /*0150*/ 	.short	0x0005
        /*0152*/ 	.short	0x0028
        /*0154*/ 	.byte	0x00, 0xf0, 0x11, 0x00


	//----- nvinfo : EIATTR_KPARAM_INFO
	.align		4
.L_59:
        /*0158*/ 	.byte	0x04, 0x17
        /*015a*/ 	.short	(.L_61 - .L_60)
.L_60:
        /*015c*/ 	.word	0x00000000
        /*0160*/ 	.short	0x0004
        /*0162*/ 	.short	0x0020
        /*0164*/ 	.byte	0x00, 0xf4, 0x21, 0x00


	//----- nvinfo : EIATTR_KPARAM_INFO
	.align		4
.L_61:
        /*0168*/ 	.byte	0x04, 0x17
        /*016a*/ 	.short	(.L_63 - .L_62)
.L_62:
        /*016c*/ 	.word	0x00000000
        /*0170*/ 	.short	0x0003
        /*0172*/ 	.short	0x0018
        /*0174*/ 	.byte	0x00, 0xf4, 0x21, 0x00


	//----- nvinfo : EIATTR_KPARAM_INFO
	.align		4
.L_63:
        /*0178*/ 	.byte	0x04, 0x17
        /*017a*/ 	.short	(.L_65 - .L_64)
.L_64:
        /*017c*/ 	.word	0x00000000
        /*0180*/ 	.short	0x0002
        /*0182*/ 	.short	0x0010
        /*0184*/ 	.byte	0x00, 0xf4, 0x21, 0x00


	//----- nvinfo : EIATTR_KPARAM_INFO
	.align		4
.L_65:
        /*0188*/ 	.byte	0x04, 0x17
        /*018a*/ 	.short	(.L_67 - .L_66)
.L_66:
        /*018c*/ 	.word	0x00000000
        /*0190*/ 	.short	0x0001
        /*0192*/ 	.short	0x0008
        /*0194*/ 	.byte	0x00, 0xf4, 0x21, 0x00


	//----- nvinfo : EIATTR_KPARAM_INFO
	.align		4
.L_67:
        /*0198*/ 	.byte	0x04, 0x17
        /*019a*/ 	.short	(.L_69 - .L_68)
.L_68:
        /*019c*/ 	.word	0x00000000
        /*01a0*/ 	.short	0x0000
        /*01a2*/ 	.short	0x0000
        /*01a4*/ 	.byte	0x00, 0xf4, 0x21, 0x00


	//----- nvinfo : EIATTR_AT_ENTRY_FRAGMENTS
	.align		4
.L_69:
        /*01a8*/ 	.byte	0x04, 0x4f
        /*01aa*/ 	.short	(.L_71 - .L_70)


	//   ....[0]....
.L_70:
        /*01ac*/ 	.word	0x00000004


	//----- nvinfo : EIATTR_RESERVED_SMEM_USED
	.align		4
.L_71:
        /*01b0*/ 	.byte	0x01, 0x41
	.zero		2


	//----- nvinfo : EIATTR_SPARSE_MMA_MASK
	.align		4
        /*01b4*/ 	.byte	0x03, 0x50
        /*01b6*/ 	.short	0x0000


	//----- nvinfo : EIATTR_TCGEN05_1CTA_USED
	.align		4
        /*01b8*/ 	.byte	0x01, 0x51
	.zero		2


	//----- nvinfo : EIATTR_MAXREG_COUNT
	.align		4
        /*01bc*/ 	.byte	0x03, 0x1b
        /*01be*/ 	.short	0x00ff


	//----- nvinfo : EIATTR_NUM_BARRIERS
	.align		4
        /*01c0*/ 	.byte	0x02, 0x4c
        /*01c2*/ 	.byte	0x01
	.zero		1


	//----- nvinfo : EIATTR_INT_WARP_WIDE_INSTR_OFFSETS
	.align		4
        /*01c4*/ 	.byte	0x04, 0x31
        /*01c6*/ 	.short	(.L_73 - .L_72)


	//   ....[0]....
.L_72:
        /*01c8*/ 	.word	0x00000800


	//   ....[1]....
        /*01cc*/ 	.word	0x00000880


	//   ....[2]....
        /*01d0*/ 	.word	0x00000ac0


	//   ....[3]....
        /*01d4*/ 	.word	0x00000bc0


	//   ....[4]....
        /*01d8*/ 	.word	0x00002220


	//   ....[5]....
        /*01dc*/ 	.word	0x00004000


	//   ....[6]....
        /*01e0*/ 	.word	0x00004050


	//----- nvinfo : EIATTR_COOP_GROUP_MASK_REGIDS
	.align		4
.L_73:
        /*01e4*/ 	.byte	0x04, 0x29
        /*01e6*/ 	.short	(.L_75 - .L_74)


	//   ....[0]....
.L_74:
        /*01e8*/ 	.word	0xffffffff


	//   ....[1]....
        /*01ec*/ 	.word	0xffffffff


	//   ....[2]....
        /*01f0*/ 	.word	0xffffffff


	//   ....[3]....
        /*01f4*/ 	.word	0xffffffff


	//   ....[4]....
        /*01f8*/ 	.word	0xffffffff


	//   ....[5]....
        /*01fc*/ 	.word	0xffffffff


	//   ....[6]....
        /*0200*/ 	.word	0xffffffff


	//   ....[7]....
        /*0204*/ 	.word	0xffffffff


	//   ....[8]....
        /*0208*/ 	.word	0xffffffff


	//   ....[9]....
        /*020c*/ 	.word	0xffffffff


	//   ....[10]....
        /*0210*/ 	.word	0xffffffff


	//   ....[11]....
        /*0214*/ 	.word	0xffffffff


	//----- nvinfo : EIATTR_COOP_GROUP_INSTR_OFFSETS
	.align		4
.L_75:
        /*0218*/ 	.byte	0x04, 0x28
        /*021a*/ 	.short	(.L_77 - .L_76)


	//   ....[0]....
.L_76:
        /*021c*/ 	.word	0x00000060


	//   ....[1]....
        /*0220*/ 	.word	0x00000320


	//   ....[2]....
        /*0224*/ 	.word	0x00001320


	//   ....[3]....
        /*0228*/ 	.word	0x000014a0


	//   ....[4]....
        /*022c*/ 	.word	0x000018f0


	//   ....[5]....
        /*0230*/ 	.word	0x00001a20


	//   ....[6]....
        /*0234*/ 	.word	0x00002ae0


	//   ....[7]....
        /*0238*/ 	.word	0x00002b50


	//   ....[8]....
        /*023c*/ 	.word	0x00002fb0


	//   ....[9]....
        /*0240*/ 	.word	0x00003010


	//   ....[10]....
        /*0244*/ 	.word	0x00003e90


	//   ....[11]....
        /*0248*/ 	.word	0x00004100


	//----- nvinfo : EIATTR_VRC_CTA_INIT_COUNT
	.align		4
.L_77:
        /*024c*/ 	.byte	0x02, 0x4a
        /*024e*/ 	.byte	0x80
	.zero		1


	//----- nvinfo : EIATTR_MBARRIER_INSTR_OFFSETS
	.align		4
        /*0250*/ 	.byte	0x04, 0x39
        /*0252*/ 	.short	(.L_79 - .L_78)


	//   ....[0]....
.L_78:
        /*0254*/ 	.word	0x00000a00
        /*0258*/ 	.word	0x000000ff
        /*025c*/ 	.word	0x00000000
        /*0260*/ 	.short	0x0100
        /*0262*/ 	.byte	0x10
	.zero		1


	//   ....[1]....
        /*0264*/ 	.word	0x00000bb0
        /*0268*/ 	.word	0x000000ff
        /*026c*/ 	.word	0x00002008
        /*0270*/ 	.short	0x0100
        /*0272*/ 	.byte	0x0d
	.zero		1


	//   ....[2]....
        /*0274*/ 	.word	0x00000c40
        /*0278*/ 	.word	0x000000ff
        /*027c*/ 	.word	0x00001000
        /*0280*/ 	.short	0x0100
        /*0282*/ 	.byte	0x0d
	.zero		1


	//   ....[3]....
        /*0284*/ 	.word	0x00000d70
        /*0288*/ 	.word	0x000000ff
        /*028c*/ 	.word	0x00001000
        /*0290*/ 	.short	0x010a
        /*0292*/ 	.byte	0x0d
	.zero		1


	//   ....[4]....
        /*0294*/ 	.word	0x00001380
        /*0298*/ 	.word	0x000000ff
        /*029c*/ 	.word	0x00001000
        /*02a0*/ 	.short	0x0108
        /*02a2*/ 	.byte	0x0d
	.zero		1


	//   ....[5]....
        /*02a4*/ 	.word	0x000022a0
        /*02a8*/ 	.word	0x000000ff
        /*02ac*/ 	.word	0x00002010
        /*02b0*/ 	.short	0x0100
        /*02b2*/ 	.byte	0x0d
	.zero		1


	//   ....[6]....
        /*02b4*/ 	.word	0x00002390
        /*02b8*/ 	.word	0x000000ff
        /*02bc*/ 	.word	0x00002010
        /*02c0*/ 	.short	0x010a
        /*02c2*/ 	.byte	0x0d
	.zero		1


	//   ....[7]....
        /*02c4*/ 	.word	0x00002af0
        /*02c8*/ 	.word	0x000000ff
        /*02cc*/ 	.word	0x00002010
        /*02d0*/ 	.short	0x0108
        /*02d2*/ 	.byte	0x0d
	.zero		1


	//   ....[8]....
        /*02d4*/ 	.word	0x00003060
        /*02d8*/ 	.word	0x000000ff
        /*02dc*/ 	.word	0x00000000
        /*02e0*/ 	.short	0x010a
        /*02e2*/ 	.byte	0x10
	.zero		1


	//   ....[9]....
        /*02e4*/ 	.word	0x00003660
        /*02e8*/ 	.word	0x000000ff
        /*02ec*/ 	.word	0x00000000
        /*02f0*/ 	.short	0x010a
        /*02f2*/ 	.byte	0x10
	.zero		1


	//   ....[10]....
        /*02f4*/ 	.word	0x000037d0
        /*02f8*/ 	.word	0x000000ff
        /*02fc*/ 	.word	0x00002000
        /*0300*/ 	.short	0x0108
        /*0302*/ 	.byte	0x0d
	.zero		1


	//   ....[11]....
        /*0304*/ 	.word	0x000038f0
        /*0308*/ 	.word	0x000000ff
        /*030c*/ 	.word	0x00002008
        /*0310*/ 	.short	0x0108
        /*0312*/ 	.byte	0x0d
	.zero		1


	//   ....[12]....
        /*0314*/ 	.word	0x00004120
        /*0318*/ 	.word	0x000000ff
        /*031c*/ 	.word	0x00001000
        /*0320*/ 	.short	0x010a
        /*0322*/ 	.byte	0x0d
	.zero		1


	//   ....[13]....
        /*0324*/ 	.word	0x00004150
        /*0328*/ 	.word	0x000000ff
        /*032c*/ 	.word	0x00002010
        /*0330*/ 	.short	0x010a
        /*0332*/ 	.byte	0x0d
	.zero		1


	//   ....[14]....
        /*0334*/ 	.word	0x00004180
        /*0338*/ 	.word	0x000000ff
        /*033c*/ 	.word	0x00000000
        /*0340*/ 	.short	0x010a
        /*0342*/ 	.byte	0x10
	.zero		1


	//   ....[15]....
        /*0344*/ 	.word	0x000041b0
        /*0348*/ 	.word	0x000000ff
        /*034c*/ 	.word	0x00000000
        /*0350*/ 	.short	0x010a
        /*0352*/ 	.byte	0x10
	.zero		1


	//----- nvinfo : EIATTR_NUM_MBARRIERS
	.align		4
.L_79:
        /*0354*/ 	.byte	0x03, 0x38
        /*0356*/ 	.short	0xffff


	//----- nvinfo : EIATTR_EXIT_INSTR_OFFSETS
	.align		4
        /*0358*/ 	.byte	0x04, 0x1c
        /*035a*/ 	.short	(.L_81 - .L_80)


	//   ....[0]....
.L_80:
        /*035c*/ 	.word	0x00004110


	//----- nvinfo : EIATTR_REQNTID
	.align		4
.L_81:
        /*0360*/ 	.byte	0x04, 0x10
        /*0362*/ 	.short	(.L_83 - .L_82)
.L_82:
        /*0364*/ 	.word	0x00000100
        /*0368*/ 	.word	0x00000001
        /*036c*/ 	.word	0x00000001


	//----- nvinfo : EIATTR_CRS_STACK_SIZE
	.align		4
.L_83:
        /*0370*/ 	.byte	0x04, 0x1e
        /*0372*/ 	.short	(.L_85 - .L_84)
.L_84:
        /*0374*/ 	.word	0x00000000


	//----- nvinfo : EIATTR_CBANK_PARAM_SIZE
	.align		4
.L_85:
        /*0378*/ 	.byte	0x03, 0x19
        /*037a*/ 	.short	0x0088


	//----- nvinfo : EIATTR_PARAM_CBANK
	.align		4
        /*037c*/ 	.byte	0x04, 0x0a
        /*037e*/ 	.short	(.L_87 - .L_86)
	.align		4
.L_86:
        /*0380*/ 	.word	index@(.nv.constant0.attn_fwd)
        /*0384*/ 	.short	0x0380
        /*0386*/ 	.short	0x0088


	//----- nvinfo : EIATTR_SW_WAR
	.align		4
.L_87:
        /*0388*/ 	.byte	0x04, 0x36
        /*038a*/ 	.short	(.L_89 - .L_88)
.L_88:
        /*038c*/ 	.word	0x00000008
.L_89:


//--------------------- .nv.compat                --------------------------
	.section	.nv.compat,"",@"SHT_CUDA_COMPAT_INFO"
	.align	4
        /*0000*/ 	.byte	0x02, 0x02, 0x02, 0x00, 0x02, 0x05, 0x05, 0x00, 0x02, 0x03, 0x00, 0x00, 0x02, 0x06, 0x01, 0x00


//--------------------- .nv.callgraph             --------------------------
	.section	.nv.callgraph,"",@"SHT_CUDA_CALLGRAPH"
	.align	4
	.sectionentsize	8
	.align		4
        /*0000*/ 	.word	0x00000000
	.align		4
        /*0004*/ 	.word	0xffffffff
	.align		4
        /*0008*/ 	.word	0x00000000
	.align		4
        /*000c*/ 	.word	0xfffffffe
	.align		4
        /*0010*/ 	.word	0x00000000
	.align		4
        /*0014*/ 	.word	0xfffffffd
	.align		4
        /*0018*/ 	.word	0x00000000
	.align		4
        /*001c*/ 	.word	0xfffffffc


//--------------------- .nv.constant4             --------------------------
	.section	.nv.constant4,"a",@progbits
	.align	8
	.align		8
.nv.constant4:
        /*0000*/ 	.dword	_$_str


//--------------------- .text.attn_fwd            --------------------------
	.section	.text.attn_fwd,"ax",@progbits
	.align	128
        .global         attn_fwd
        .type           attn_fwd,@function
        .size           attn_fwd,(.L_x_28 - attn_fwd)
        .other          attn_fwd,@"STO_CUDA_ENTRY STV_DEFAULT"
attn_fwd:
.text.attn_fwd:
[----:B------:R-:W0:Y:S01]  /*0000*/  LDC R1, c[0x0][0x37c] ;  /* 0x0000df00ff017b82 */ /* 0x000e220000000800 */
[----:B------:R-:W1:Y:S02]  /*0010*/  S2R R29, SR_TID.X ;  /* 0x00000000001d7919 */ /* 0x000e640000002100 */
[----:B-1----:R-:W-:-:S13]  /*0020*/  ISETP.GE.U32.AND P0, PT, R29, 0x20, PT ;  /* 0x000000201d00780c */ /* 0x002fda0003f06070 */
[----:B------:R-:W-:Y:S02]  /*0030*/  VOTEU.ANY UP1, P0 ;  /* 0x0000000000ff7886 */ /* 0x000fe40000020100 */
[----:B0-----:R-:W-:Y:S05]  /*0040*/  BRA.U UP1, `(.L_x_0) ;  /* 0x0000000101b87547 */ /* 0x001fea000b800000 */
[----:B------:R-:W0:Y:S01]  /*0050*/  S2UR UR6, SR_CgaCtaId ;  /* 0x00000000000679c3 */ /* 0x000e220000008800 */
[----:B------:R-:W-:Y:S01]  /*0060*/  NOP ;  /* 0x0000000000007918 */ /* 0x000fe20000000000 */
[----:B------:R-:W-:Y:S02]  /*0070*/  UMOV UR4, 0x40 ;  /* 0x0000004000047882 */ /* 0x000fe40000000000 */
[----:B0-----:R-:W-:-:S09]  /*0080*/  ULEA UR4, UR6, UR4, 0x18 ;  /* 0x0000000406047291 */ /* 0x001fd2000f8ec0ff */
[----:B------:R-:W0:Y:S01]  /*0090*/  LDS.U8 R0, [UR4] ;  /* 0x00000004ff007984 */ /* 0x000e220008000000 */
[----:B------:R-:W-:Y:S02]  /*00a0*/  UMOV UR4, 0x400 ;  /* 0x0000040000047882 */ /* 0x000fe40000000000 */
[----:B------:R-:W-:Y:S01]  /*00b0*/  ULEA UR4, UR6, UR4, 0x18 ;  /* 0x0000000406047291 */ /* 0x000fe2000f8ec0ff */
[----:B0-----:R-:W-:-:S13]  /*00c0*/  ISETP.NE.AND P0, PT, R0, RZ, PT ;  /* 0x000000ff0000720c */ /* 0x001fda0003f05270 */
[----:B------:R-:W-:Y:S05]  /*00d0*/  @P0 BRA `(.L_x_1) ;  /* 0x00000000007c0947 */ /* 0x000fea0003800000 */
[----:B------:R-:W-:-:S13]  /*00e0*/  ELECT P0, URZ, PT ;  /* 0x0000000000ff782f */ /* 0x000fda0003800000 */
[----:B------:R-:W-:Y:S05]  /*00f0*/  @!P0 BRA `(.L_x_2) ;  /* 0x0000000000848947 */ /* 0x000fea0003800000 */
[----:B------:R-:W-:Y:S01]  /*0100*/  UMOV UR5, 0x2 ;  /* 0x0000000200057882 */ /* 0x000fe20000000000 */
[----:B------:R-:W-:Y:S02]  /*0110*/  IMAD.MOV.U32 R4, RZ, RZ, 0x1 ;  /* 0x00000001ff047424 */ /* 0x000fe400078e00ff */
[----:B------:R-:W-:Y:S02]  /*0120*/  IMAD.MOV.U32 R5, RZ, RZ, 0x3 ;  /* 0x00000003ff057424 */ /* 0x000fe400078e00ff */
[----:B------:R-:W-:Y:S04]  /*0130*/  DEPBAR.LE SB0, 0x36 ;  /* 0x00008d800000791a */ /* 0x000fe80000000000 */
[----:B------:R-:W0:Y:S02]  /*0140*/  UTCATOMSWS.FIND_AND_SET.ALIGN UP0, UR5, UR5 ;  /* 0x00000005000575e3 */ /* 0x000e240008000800 */
[----:B0-----:R-:W-:-:S04]  /*0150*/  PLOP3.LUT P0, PT, PT, PT, UP0, 0x80, 0x8 ;  /* 0x000000000008781c */ /* 0x001fc80003f0f008 */
[----:B------:R-:W-:-:S04]  /*0160*/  SEL R0, RZ, 0xffffffff, !P0 ;  /* 0xffffffffff007807 */ /* 0x000fc80004000000 */
[----:B------:R-:W-:Y:S01]  /*0170*/  ISETP.NE.AND P0, PT, R0, RZ, PT ;  /* 0x000000ff0000720c */ /* 0x000fe20003f05270 */
[----:B------:R-:W-:-:S12]  /*0180*/  IMAD.U32 R0, RZ, RZ, UR5 ;  /* 0x00000005ff007e24 */ /* 0x000fd8000f8e00ff */
[----:B------:R-:W-:Y:S05]  /*0190*/  @P0 BRA `(.L_x_3) ;  /* 0x0000000000240947 */ /* 0x000fea0003800000 */
.L_x_4:
[----:B------:R-:W-:Y:S05]  /*01a0*/  NANOSLEEP 0x64 ;  /* 0x000000640000795d */ /* 0x000fea0003800000 */
[----:B------:R-:W-:-:S05]  /*01b0*/  UMOV UR5, 0x2 ;  /* 0x0000000200057882 */ /* 0x000fca0000000000 */
[----:B------:R-:W-:Y:S04]  /*01c0*/  DEPBAR.LE SB0, 0x36 ;  /* 0x00008d800000791a */ /* 0x000fe80000000000 */
[----:B------:R-:W0:Y:S02]  /*01d0*/  UTCATOMSWS.FIND_AND_SET.ALIGN UP0, UR5, UR5 ;  /* 0x00000005000575e3 */ /* 0x000e240008000800 */
[----:B0-----:R-:W-:-:S04]  /*01e0*/  PLOP3.LUT P0, PT, PT, PT, UP0, 0x80, 0x8 ;  /* 0x000000000008781c */ /* 0x001fc80003f0f008 */
[----:B------:R-:W-:-:S04]  /*01f0*/  SEL R0, RZ, 0xffffffff, !P0 ;  /* 0xffffffffff007807 */ /* 0x000fc80004000000 */
[----:B------:R-:W-:Y:S01]  /*0200*/  ISETP.NE.AND P0, PT, R0, RZ, PT ;  /* 0x000000ff0000720c */ /* 0x000fe20003f05270 */
[----:B------:R-:W-:-:S12]  /*0210*/  IMAD.U32 R0, RZ, RZ, UR5 ;  /* 0x00000005ff007e24 */ /* 0x000fd8000f8e00ff */
[----:B------:R-:W-:Y:S05]  /*0220*/  @!P0 BRA `(.L_x_4) ;  /* 0xfffffffc00dc8947 */ /* 0x000fea000383ffff */
.L_x_3:
[C---:B------:R-:W-:Y:S01]  /*0230*/  VIADD R3, R0.reuse, 0x10 ;  /* 0x0000001000037836 */ /* 0x040fe20000000000 */
[----:B------:R-:W-:Y:S01]  /*0240*/  UMOV UR5, 0x50 ;  /* 0x0000005000057882 */ /* 0x000fe20000000000 */
[----:B------:R-:W-:Y:S01]  /*0250*/  SHF.L.U32 R2, R5, R0, RZ ;  /* 0x0000000005027219 */ /* 0x000fe200000006ff */
[----:B------:R-:W-:Y:S01]  /*0260*/  ULEA UR5, UR6, UR5, 0x18 ;  /* 0x0000000506057291 */ /* 0x000fe2000f8ec0ff */
[----:B------:R-:W-:Y:S01]  /*0270*/  IMAD.SHL.U32 R0, R0, 0x20, RZ ;  /* 0x0000002000007824 */ /* 0x000fe200078e00ff */
[----:B------:R-:W-:-:S04]  /*0280*/  SHF.L.U32 R3, R4, R3, RZ ;  /* 0x0000000304037219 */ /* 0x000fc800000006ff */
[----:B------:R-:W-:-:S05]  /*0290*/  LOP3.LUT R2, R3, R2, RZ, 0xfc, !PT ;  /* 0x0000000203027212 */ /* 0x000fca00078efcff */
[----:B------:R0:W-:Y:S04]  /*02a0*/  ATOMS.OR RZ, [UR5], R2 ;  /* 0x00000002ffff798c */ /* 0x0001e8000b000005 */
[----:B------:R0:W-:Y:S01]  /*02b0*/  STS [UR4], R0 ;  /* 0x00000000ff007988 */ /* 0x0001e20008000804 */
[----:B------:R-:W-:Y:S05]  /*02c0*/  BRA `(.L_x_2) ;  /* 0x0000000000107947 */ /* 0x000fea0003800000 */
.L_x_1:
[----:B------:R-:W-:Y:S01]  /*02d0*/  IMAD.MOV.U32 R0, RZ, RZ, -0x1 ;  /* 0xffffffffff007424 */ /* 0x000fe200078e00ff */
[----:B------:R-:W-:-:S04]  /*02e0*/  MOV R2, 0x310 ;  /* 0x0000031000027802 */ /* 0x000fc80000000f00 */
[----:B------:R0:W-:Y:S03]  /*02f0*/  STS [UR4], R0 ;  /* 0x00000000ff007988 */ /* 0x0001e60008000804 */
[----:B0-----:R-:W-:Y:S05]  /*0300*/  CALL.REL.NOINC `($__internal_1_$__cuda_sm10x_tcgen05_guardrail_trap_phase_invalid_during_alloc) ;  /* 0x0000003c00c07944 */ /* 0x001fea0003c00000 */
.L_x_2:
[----:B------:R-:W-:Y:S05]  /*0310*/  WARPSYNC.ALL ;  /* 0x0000000000007948 */ /* 0x000fea0003800000 */
[----:B------:R-:W-:Y:S01]  /*0320*/  NOP ;  /* 0x0000000000007918 */ /* 0x000fe20000000000 */
.L_x_0:
[----:B------:R-:W1:Y:S01]  /*0330*/  S2UR UR12, SR_CTAID.X ;  /* 0x00000000000c79c3 */ /* 0x000e620000002500 */
[----:B------:R-:W2:Y:S01]  /*0340*/  LDCU.64 UR4, c[0x0][0x3b0] ;  /* 0x00007600ff0477ac */ /* 0x000ea20008000a00 */
[----:B------:R-:W-:Y:S01]  /*0350*/  SHF.R.U32.HI R36, RZ, 0x6, R29 ;  /* 0x00000006ff247819 */ /* 0x000fe2000001161d */
[----:B------:R-:W-:-:S03]  /*0360*/  UMOV UR13, 0x400 ;  /* 0x00000400000d7882 */ /* 0x000fc60000000000 */
[----:B------:R-:W-:Y:S01]  /*0370*/  SGXT.U32 R36, R36, 0x2 ;  /* 0x000000022424781a */ /* 0x000fe20000000000 */
[----:B------:R-:W3:Y:S01]  /*0380*/  LDCU.64 UR24, c[0x0][0x358] ;  /* 0x00006b00ff1877ac */ /* 0x000ee20008000a00 */
[----:B------:R-:W2:Y:S08]  /*0390*/  S2UR UR10, SR_CTAID.Y ;  /* 0x00000000000a79c3 */ /* 0x000eb00000002600 */
[----:B0-----:R-:W0:Y:S01]  /*03a0*/  LDC R2, c[0x0][0x3b8] ;  /* 0x0000ee00ff027b82 */ /* 0x001e220000000800 */
[----:B-1----:R-:W-:-:S07]  /*03b0*/  USHF.L.U32 UR12, UR12, 0x6, URZ ;  /* 0x000000060c0c7899 */ /* 0x002fce00080006ff */
[----:B------:R-:W1:Y:S01]  /*03c0*/  LDC.64 R10, c[0x0][0x380] ;  /* 0x0000e000ff0a7b82 */ /* 0x000e620000000a00 */
[----:B------:R-:W-:Y:S01]  /*03d0*/  IMAD.U32 R28, RZ, RZ, UR12 ;  /* 0x0000000cff1c7e24 */ /* 0x000fe2000f8e00ff */
[----:B--2---:R-:W-:-:S06]  /*03e0*/  UIMAD UR4, UR10, UR4, URZ ;  /* 0x000000040a0472a4 */ /* 0x004fcc000f8e02ff */
[----:B------:R-:W2:Y:S01]  /*03f0*/  S2UR UR8, SR_CgaCtaId ;  /* 0x00000000000879c3 */ /* 0x000ea20000008800 */
[----:B------:R-:W-:Y:S01]  /*0400*/  LOP3.LUT R28, R28, 0x3f, R29, 0xf8, !PT ;  /* 0x0000003f1c1c7812 */ /* 0x000fe200078ef81d */
[----:B------:R-:W-:-:S04]  /*0410*/  USHF.L.U32 UR6, UR4, 0x1, URZ ;  /* 0x0000000104067899 */ /* 0x000fc800080006ff */
[----:B------:R-:W-:Y:S01]  /*0420*/  IMAD R0, R28, UR5, RZ ;  /* 0x000000051c007c24 */ /* 0x000fe2000f8e02ff */
[----:B------:R-:W-:Y:S01]  /*0430*/  UIMAD.WIDE UR4, UR4, 0x2, URZ ;  /* 0x00000002040478a5 */ /* 0x000fe2000f8e02ff */
[----:B0-----:R-:W-:Y:S01]  /*0440*/  IMAD R5, R36, R2, RZ ;  /* 0x0000000224057224 */ /* 0x001fe200078e02ff */
[----:B------:R-:W0:Y:S01]  /*0450*/  LDC.64 R12, c[0x0][0x388] ;  /* 0x0000e200ff0c7b82 */ /* 0x000e220000000a00 */
[----:B------:R-:W-:Y:S02]  /*0460*/  IMAD.SHL.U32 R3, R0, 0x2, RZ ;  /* 0x0000000200037824 */ /* 0x000fe400078e00ff */
[----:B------:R-:W-:Y:S02]  /*0470*/  IMAD R9, R2, 0x4, R5 ;  /* 0x0000000402097824 */ /* 0x000fe400078e0205 */
[----:B------:R-:W-:-:S03]  /*0480*/  IMAD.HI R0, R0, 0x2, RZ ;  /* 0x0000000200007827 */ /* 0x000fc600078e02ff */
[----:B------:R-:W-:Y:S01]  /*0490*/  BAR.SYNC.DEFER_BLOCKING 0x0 ;  /* 0x0000000000007b1d */ /* 0x000fe20000010000 */
[----:B-1----:R-:W-:Y:S01]  /*04a0*/  IADD3 R8, P0, P1, R3, UR6, R10 ;  /* 0x0000000603087c10 */ /* 0x002fe2000f91e00a */
[----:B------:R-:W-:-:S03]  /*04b0*/  IMAD R7, R2, 0x4, R9 ;  /* 0x0000000402077824 */ /* 0x000fc600078e0209 */
[----:B------:R-:W-:Y:S01]  /*04c0*/  IADD3.X R10, PT, PT, R0, UR5, R11, P0, P1 ;  /* 0x00000005000a7c10 */ /* 0x000fe200087e240b */
[----:B------:R-:W1:Y:S01]  /*04d0*/  LDCU UR4, c[0x0][0x3c8] ;  /* 0x00007900ff0477ac */ /* 0x000e620008000800 */
[----:B------:R-:W-:Y:S01]  /*04e0*/  IMAD R0, R2, 0x4, R7 ;  /* 0x0000000402007824 */ /* 0x000fe200078e0207 */
[-C--:B------:R-:W-:Y:S01]  /*04f0*/  LEA R2, P0, R5, R8.reuse, 0x1 ;  /* 0x0000000805027211 */ /* 0x080fe200078008ff */
[----:B--2---:R-:W-:Y:S01]  /*0500*/  ULEA UR13, UR8, UR13, 0x18 ;  /* 0x0000000d080d7291 */ /* 0x004fe2000f8ec0ff */
[-C--:B------:R-:W-:Y:S01]  /*0510*/  LEA R6, P2, R7, R8.reuse, 0x1 ;  /* 0x0000000807067211 */ /* 0x080fe200078408ff */
[----:B------:R-:W2:Y:S01]  /*0520*/  LDCU.64 UR6, c[0x0][0x3c0] ;  /* 0x00007800ff0677ac */ /* 0x000ea20008000a00 */
[-C--:B------:R-:W-:Y:S02]  /*0530*/  LEA R4, P1, R9, R8.reuse, 0x1 ;  /* 0x0000000809047211 */ /* 0x080fe400078208ff */
[----:B------:R-:W-:Y:S02]  /*0540*/  LEA R8, P3, R0, R8, 0x1 ;  /* 0x0000000800087211 */ /* 0x000fe400078608ff */
[----:B------:R-:W-:-:S02]  /*0550*/  LEA.HI.X.SX32 R3, R5, R10, 0x1, P0 ;  /* 0x0000000a05037211 */ /* 0x000fc400000f0eff */
[-C--:B------:R-:W-:Y:S02]  /*0560*/  LEA.HI.X.SX32 R5, R9, R10.reuse, 0x1, P1 ;  /* 0x0000000a09057211 */ /* 0x080fe400008f0eff */
[-C--:B------:R-:W-:Y:S02]  /*0570*/  LEA.HI.X.SX32 R7, R7, R10.reuse, 0x1, P2 ;  /* 0x0000000a07077211 */ /* 0x080fe400010f0eff */
[----:B------:R-:W-:Y:S02]  /*0580*/  LEA.HI.X.SX32 R9, R0, R10, 0x1, P3 ;  /* 0x0000000a00097211 */ /* 0x000fe400018f0eff */
[----:B------:R-:W4:Y:S01]  /*0590*/  LDS R10, [UR13] ;  /* 0x0000000dff0a7984 */ /* 0x000f220008000800 */
[----:B------:R-:W-:Y:S06]  /*05a0*/  BAR.SYNC.DEFER_BLOCKING 0x0 ;  /* 0x0000000000007b1d */ /* 0x000fec0000010000 */
[----:B---3--:R3:W5:Y:S04]  /*05b0*/  LDG.E.U16 R2, desc[UR24][R2.64] ;  /* 0x0000001802027981 */ /* 0x008768000c1e1500 */
[----:B------:R3:W5:Y:S04]  /*05c0*/  LDG.E.U16 R6, desc[UR24][R6.64] ;  /* 0x0000001806067981 */ /* 0x000768000c1e1500 */
[----:B------:R3:W5:Y:S04]  /*05d0*/  LDG.E.U16 R5, desc[UR24][R4.64] ;  /* 0x0000001804057981 */ /* 0x000768000c1e1500 */
[----:B------:R3:W5:Y:S01]  /*05e0*/  LDG.E.U16 R9, desc[UR24][R8.64] ;  /* 0x0000001808097981 */ /* 0x000762000c1e1500 */
[----:B------:R-:W-:Y:S01]  /*05f0*/  SHF.R.U32.HI R0, RZ, 0x5, R29 ;  /* 0x00000005ff007819 */ /* 0x000fe2000001161d */
[C---:B------:R-:W-:Y:S01]  /*0600*/  IMAD.SHL.U32 R11, R29.reuse, 0x2, RZ ;  /* 0x000000021d0b7824 */ /* 0x040fe200078e00ff */
[----:B----4-:R-:W-:Y:S01]  /*0610*/  R2UR UR11, R10 ;  /* 0x000000000a0b72ca */ /* 0x010fe200000e0000 */
[----:B--2---:R-:W-:Y:S01]  /*0620*/  UIMAD UR6, UR10, UR6, URZ ;  /* 0x000000060a0672a4 */ /* 0x004fe2000f8e02ff */
[----:B------:R-:W-:-:S02]  /*0630*/  LOP3.LUT R10, R29, 0xc0, RZ, 0xc0, !PT ;  /* 0x000000c01d0a7812 */ /* 0x000fc400078ec0ff */
[----:B------:R-:W-:Y:S02]  /*0640*/  R2UR UR23, R0 ;  /* 0x00000000001772ca */ /* 0x000fe400000e0000 */
[----:B------:R-:W-:Y:S02]  /*0650*/  LOP3.LUT R0, R29, 0xf, RZ, 0xc0, !PT ;  /* 0x0000000f1d007812 */ /* 0x000fe400078ec0ff */
[----:B------:R-:W-:-:S03]  /*0660*/  SHF.R.U32.HI R10, RZ, 0x2, R10 ;  /* 0x00000002ff0a7819 */ /* 0x000fc6000001160a */
[----:B-1----:R-:W-:Y:S01]  /*0670*/  IMAD R0, R0, UR4, RZ ;  /* 0x0000000400007c24 */ /* 0x002fe2000f8e02ff */
[----:B------:R-:W-:Y:S01]  /*0680*/  LOP3.LUT R27, R10, 0x1fe, R11, 0x78, !PT ;  /* 0x000001fe0a1b7812 */ /* 0x000fe200078e780b */
[----:B0--3--:R-:W-:Y:S06]  /*0690*/  BRA.U UP1, `(.L_x_5) ;  /* 0x0000000101187547 */ /* 0x009fec000b800000 */
[----:B------:R-:W-:Y:S01]  /*06a0*/  ELECT P0, URZ, PT ;  /* 0x0000000000ff782f */ /* 0x000fe20003800000 */
[----:B------:R-:W-:Y:S01]  /*06b0*/  IMAD.MOV.U32 R3, RZ, RZ, 0x1 ;  /* 0x00000001ff037424 */ /* 0x000fe200078e00ff */
[----:B------:R-:W-:Y:S01]  /*06c0*/  UMOV UR4, 0x40 ;  /* 0x0000004000047882 */ /* 0x000fe20000000000 */
[----:B------:R-:W-:Y:S01]  /*06d0*/  UVIRTCOUNT.DEALLOC.SMPOOL 0x80 ;  /* 0x000000800000784c */ /* 0x000fe20000000000 */
[----:B------:R-:W-:-:S09]  /*06e0*/  ULEA UR4, UR8, UR4, 0x18 ;  /* 0x0000000408047291 */ /* 0x000fd2000f8ec0ff */
[----:B------:R0:W-:Y:S03]  /*06f0*/  @P0 STS.U8 [UR4], R3 ;  /* 0x00000003ff000988 */ /* 0x0001e60008000004 */
.L_x_5:
[----:B------:R-:W-:Y:S01]  /*0700*/  UIMAD.WIDE UR4, UR6, 0x2, URZ ;  /* 0x00000002060478a5 */ /* 0x000fe2000f8e02ff */
[----:B------:R-:W-:Y:S01]  /*0710*/  LOP3.LUT R26, R27, 0x40, RZ, 0x3c, !PT ;  /* 0x000000401b1a7812 */ /* 0x000fe200078e3cff */
[----:B------:R-:W-:Y:S01]  /*0720*/  USHF.L.U32 UR4, UR23, 0x15, URZ ;  /* 0x0000001517047899 */ /* 0x000fe200080006ff */
[----:B------:R-:W-:Y:S01]  /*0730*/  LOP3.LUT P4, RZ, R29, 0xff, RZ, 0xc0, !PT ;  /* 0x000000ff1dff7812 */ /* 0x000fe2000788c0ff */
[----:B------:R-:W-:Y:S01]  /*0740*/  USHF.L.U32 UR8, UR6, 0x1, URZ ;  /* 0x0000000106087899 */ /* 0x000fe200080006ff */
[----:B-----5:R-:W-:Y:S01]  /*0750*/  STS.U16 [R27+UR13], R2 ;  /* 0x000000021b007988 */ /* 0x020fe2000800040d */
[----:B------:R-:W-:Y:S01]  /*0760*/  ULOP3.LUT UR6, UR4, 0x600000, URZ, 0xc0, !UPT ;  /* 0x0060000004067892 */ /* 0x000fe2000f8ec0ff */
[C---:B0-----:R-:W-:Y:S01]  /*0770*/  IMAD.SHL.U32 R3, R0.reuse, 0x2, RZ ;  /* 0x0000000200037824 */ /* 0x041fe200078e00ff */
[----:B------:R-:W-:Y:S01]  /*0780*/  ULOP3.LUT UR20, UR23, 0x4, URZ, 0xc0, !UPT ;  /* 0x0000000417147892 */ /* 0x000fe2000f8ec0ff */
[----:B------:R0:W-:Y:S01]  /*0790*/  STS.U16 [R27+UR13+0x400], R6 ;  /* 0x000400061b007988 */ /* 0x0001e2000800040d */
[----:B------:R-:W-:Y:S01]  /*07a0*/  UIADD3 UR14, UPT, UPT, UR11, UR6, URZ ;  /* 0x000000060b0e7290 */ /* 0x000fe2000fffe0ff */
[----:B------:R-:W-:Y:S01]  /*07b0*/  IMAD.HI R0, R0, 0x2, RZ ;  /* 0x0000000200007827 */ /* 0x000fe200078e02ff */
[----:B------:R-:W-:Y:S01]  /*07c0*/  IADD3 R25, P0, P1, R3, UR8, R12 ;  /* 0x0000000803197c10 */ /* 0x000fe2000f91e00c */
[----:B------:R1:W-:Y:S01]  /*07d0*/  STS.U16 [R26+UR13+0x200], R5 ;  /* 0x000200051a007988 */ /* 0x0003e2000800040d */
[----:B------:R-:W-:Y:S01]  /*07e0*/  ULEA UR14, UR20, UR14, 0x1 ;  /* 0x0000000e140e7291 */ /* 0x000fe2000f8e08ff */
[----:B------:R-:W-:Y:S01]  /*07f0*/  SHF.R.U32.HI R3, RZ, 0x4, R29 ;  /* 0x00000004ff037819 */ /* 0x000fe2000001161d */
[----:B------:R-:W-:Y:S01]  /*0800*/  VOTEU.ALL UP2, P4 ;  /* 0x0000000000ff7886 */ /* 0x000fe20002040000 */
[----:B------:R2:W-:Y:S01]  /*0810*/  STS.U16 [R26+UR13+0x600], R9 ;  /* 0x000600091a007988 */ /* 0x0005e2000800040d */
[----:B------:R-:W-:Y:S01]  /*0820*/  IADD3.X R7, PT, PT, R0, UR5, R13, P0, P1 ;  /* 0x0000000500077c10 */ /* 0x000fe200087e240d */
[----:B------:R-:W-:Y:S01]  /*0830*/  UMOV UR5, 0x1 ;  /* 0x0000000100057882 */ /* 0x000fe20000000000 */
[----:B------:R-:W-:-:S02]  /*0840*/  UIADD3 UR16, UPT, UPT, UR13, 0x2000, URZ ;  /* 0x000020000d107890 */ /* 0x000fc4000fffe0ff */
[----:B------:R-:W-:-:S04]  /*0850*/  @!UP2 UIADD3 UR8, UPT, UPT, -UR5, 0x100000, URZ ;  /* 0x001000000508a890 */ /* 0x000fc8000fffe1ff */
[----:B------:R-:W-:Y:S02]  /*0860*/  @!UP2 USHF.L.U32 UR9, UR8, 0xb, URZ ;  /* 0x0000000b0809a899 */ /* 0x000fe400080006ff */
[----:B------:R-:W-:Y:S01]  /*0870*/  @!UP2 USHF.L.U32 UR8, UR8, 0x1, URZ ;  /* 0x000000010808a899 */ /* 0x000fe200080006ff */
[----:B------:R-:W-:Y:S01]  /*0880*/  VOTEU.ALL UP0, P4 ;  /* 0x0000000000ff7886 */ /* 0x000fe20002000000 */
[----:B------:R-:W-:Y:S01]  /*0890*/  STTM.16dp32bit_t0_t15.x4 tmem[UR14], RZ ;  /* 0x000000ff000079ed */ /* 0x000fe2000890000e */
[----:B------:R-:W-:Y:S01]  /*08a0*/  STTM.16dp32bit_t16_t31.x4 tmem[UR14+0x4], RZ ;  /* 0x000004ff000079ed */ /* 0x000fe2000892000e */
[----:B------:R-:W3:Y:S02]  /*08b0*/  FENCE.VIEW.ASYNC.T ;  /* 0x00000000000073c6 */ /* 0x000ee40000000200 */
[----:B---3--:R-:W-:Y:S01]  /*08c0*/  BAR.SYNC.DEFER_BLOCKING 0x0 ;  /* 0x0000000000007b1d */ /* 0x008fe20000010000 */
[----:B------:R-:W-:Y:S01]  /*08d0*/  SGXT.U32 R0, R3, 0x4 ;  /* 0x000000040300781a */ /* 0x000fe20000000000 */
[----:B0-----:R-:W-:Y:S01]  /*08e0*/  IMAD.U32 R6, RZ, RZ, UR7 ;  /* 0x00000007ff067e24 */ /* 0x001fe2000f8e00ff */
[----:B------:R-:W-:Y:S01]  /*08f0*/  P2R R3, PR, RZ, 0x10 ;  /* 0x00000010ff037803 */ /* 0x000fe20000000000 */
[----:B------:R-:W-:Y:S01]  /*0900*/  IMAD.U32 R3, RZ, RZ, UR7 ;  /* 0x00000007ff037e24 */ /* 0x000fe2000f8e00ff */
[----:B------:R-:W-:Y:S01]  /*0910*/  LEA.HI R2, R29, 0x30, RZ, 0x1c ;  /* 0x000000301d027811 */ /* 0x000fe200078fe0ff */
[----:B------:R-:W-:Y:S01]  /*0920*/  IMAD R0, R0, UR7, RZ ;  /* 0x0000000700007c24 */ /* 0x000fe2000f8e02ff */
[----:B------:R-:W-:Y:S01]  /*0930*/  UIADD3 UR31, UPT, UPT, UR12, 0x40, URZ ;  /* 0x000000400c1f7890 */ /* 0x000fe2000fffe0ff */
[----:B-1----:R-:W-:-:S02]  /*0940*/  PRMT R5, RZ, 0x7610, R5 ;  /* 0x00007610ff057816 */ /* 0x002fc40000000005 */
[----:B------:R-:W-:Y:S01]  /*0950*/  IMAD R3, R3, 0x10, R0 ;  /* 0x0000001003037824 */ /* 0x000fe200078e0200 */
[----:B------:R-:W-:Y:S01]  /*0960*/  LEA R34, P0, R0, R25, 0x1 ;  /* 0x0000001900227211 */ /* 0x000fe200078008ff */
[----:B------:R-:W-:Y:S01]  /*0970*/  IMAD R4, R2, UR7, RZ ;  /* 0x0000000702047c24 */ /* 0x000fe2000f8e02ff */
[----:B------:R-:W-:Y:S01]  /*0980*/  ISETP.LT.AND P1, PT, RZ, UR31, PT ;  /* 0x0000001fff007c0c */ /* 0x000fe2000bf21270 */
[----:B------:R-:W-:Y:S01]  /*0990*/  IMAD R2, R6, 0x10, R3 ;  /* 0x0000001006027824 */ /* 0x000fe200078e0203 */
[----:B------:R-:W-:Y:S02]  /*09a0*/  LEA.HI.X.SX32 R35, R0, R7, 0x1, P0 ;  /* 0x0000000700237211 */ /* 0x000fe400000f0eff */
[-C--:B------:R-:W-:Y:S02]  /*09b0*/  LEA R20, P2, R3, R25.reuse, 0x1 ;  /* 0x0000001903147211 */ /* 0x080fe400078408ff */
[-C--:B------:R-:W-:Y:S02]  /*09c0*/  LEA R22, P3, R4, R25.reuse, 0x1 ;  /* 0x0000001904167211 */ /* 0x080fe400078608ff */
[----:B------:R-:W-:-:S02]  /*09d0*/  LEA R24, P0, R2, R25, 0x1 ;  /* 0x0000001902187211 */ /* 0x000fc400078008ff */
[-C--:B------:R-:W-:Y:S01]  /*09e0*/  LEA.HI.X.SX32 R21, R3, R7.reuse, 0x1, P2 ;  /* 0x0000000703157211 */ /* 0x080fe200010f0eff */
[----:B------:R-:W0:Y:S02]  /*09f0*/  FENCE.VIEW.ASYNC.S ;  /* 0x00000000000073c6 */ /* 0x000e240000000000 */
[----:B0-----:R0:W1:Y:S02]  /*0a00*/  @!UP0 SYNCS.EXCH.64 URZ, [UR16], UR8 ;  /* 0x0000000810ff85b2 */ /* 0x0010640008000100 */
[----:B-1----:R-:W-:Y:S01]  /*0a10*/  BAR.SYNC.DEFER_BLOCKING 0x0 ;  /* 0x0000000000007b1d */ /* 0x002fe20000010000 */
[-C--:B------:R-:W-:Y:S02]  /*0a20*/  LEA.HI.X.SX32 R23, R4, R7.reuse, 0x1, P3 ;  /* 0x0000000704177211 */ /* 0x080fe400018f0eff */
[----:B------:R-:W-:Y:S02]  /*0a30*/  LEA.HI.X.SX32 R25, R2, R7, 0x1, P0 ;  /* 0x0000000702197211 */ /* 0x000fe400000f0eff */
[----:B------:R-:W-:-:S02]  /*0a40*/  PRMT R3, RZ, 0x7610, R3 ;  /* 0x00007610ff037816 */ /* 0x000fc40000000003 */
[----:B------:R-:W-:Y:S02]  /*0a50*/  PRMT R7, RZ, 0x7610, R7 ;  /* 0x00007610ff077816 */ /* 0x000fe40000000007 */
[----:B--2---:R-:W-:Y:S02]  /*0a60*/  PRMT R9, RZ, 0x7610, R9 ;  /* 0x00007610ff097816 */ /* 0x004fe40000000009 */
[----:B------:R-:W2:Y:S04]  /*0a70*/  @P1 LDG.E.U16 R3, desc[UR24][R34.64] ;  /* 0x0000001822031981 */ /* 0x000ea8000c1e1500 */
[----:B------:R-:W3:Y:S04]  /*0a80*/  @P1 LDG.E.U16 R5, desc[UR24][R20.64] ;  /* 0x0000001814051981 */ /* 0x000ee8000c1e1500 */
[----:B------:R-:W4:Y:S04]  /*0a90*/  @P1 LDG.E.U16 R7, desc[UR24][R24.64] ;  /* 0x0000001818071981 */ /* 0x000f28000c1e1500 */
[----:B------:R-:W4:Y:S01]  /*0aa0*/  @P1 LDG.E.U16 R9, desc[UR24][R22.64] ;  /* 0x0000001816091981 */ /* 0x000f22000c1e1500 */
[----:B------:R-:W-:Y:S01]  /*0ab0*/  SHF.R.S32.HI R0, RZ, 0x6, R29 ;  /* 0x00000006ff007819 */ /* 0x000fe2000001141d */
[----:B------:R-:W-:Y:S01]  /*0ac0*/  VOTEU.ALL UP0, P4 ;  /* 0x0000000000ff7886 */ /* 0x000fe20002000000 */
[----:B0-----:R-:W-:-:S04]  /*0ad0*/  @!UP2 UIADD3 UR8, UPT, UPT, -UR5, 0x100000, URZ ;  /* 0x001000000508a890 */ /* 0x001fc8000fffe1ff */
[----:B------:R-:W-:Y:S02]  /*0ae0*/  @!UP2 USHF.L.U32 UR9, UR8, 0xb, URZ ;  /* 0x0000000b0809a899 */ /* 0x000fe400080006ff */
[----:B------:R-:W-:Y:S02]  /*0af0*/  @!UP2 USHF.L.U32 UR8, UR8, 0x1, URZ ;  /* 0x000000010808a899 */ /* 0x000fe400080006ff */
[----:B------:R-:W-:Y:S01]  /*0b00*/  UIADD3 UR34, UPT, UPT, UR11, 0x100000, URZ ;  /* 0x001000000b227890 */ /* 0x000fe2000fffe0ff */
[----:B------:R-:W-:Y:S01]  /*0b10*/  SGXT R0, R0, 0x1 ;  /* 0x000000010000781a */ /* 0x000fe20000000200 */
[----:B------:R-:W-:Y:S02]  /*0b20*/  UIADD3 UR22, UPT, UPT, UR13, 0x1000, URZ ;  /* 0x000010000d167890 */ /* 0x000fe4000fffe0ff */
[----:B------:R-:W-:-:S04]  /*0b30*/  @!UP2 UIADD3 UR4, UPT, UPT, -UR5, 0x100000, URZ ;  /* 0x001000000504a890 */ /* 0x000fc8000fffe1ff */
[----:B------:R-:W-:Y:S02]  /*0b40*/  @!UP2 USHF.L.U32 UR5, UR4, 0xb, URZ ;  /* 0x0000000b0405a899 */ /* 0x000fe400080006ff */
[----:B------:R-:W-:Y:S02]  /*0b50*/  @!UP2 USHF.L.U32 UR4, UR4, 0x1, URZ ;  /* 0x000000010404a899 */ /* 0x000fe400080006ff */
[----:B------:R-:W-:Y:S01]  /*0b60*/  UIADD3 UR15, UPT, UPT, UR6, UR34, URZ ;  /* 0x00000022060f7290 */ /* 0x000fe2000fffe0ff */
[----:B------:R-:W-:Y:S02]  /*0b70*/  LOP3.LUT R0, R0, 0x90, RZ, 0xc0, !PT ;  /* 0x0000009000007812 */ /* 0x000fe400078ec0ff */
[----:B------:R-:W-:Y:S01]  /*0b80*/  ISETP.EQ.U32.AND P2, PT, RZ, UR23, P1 ;  /* 0x00000017ff007c0c */ /* 0x000fe20008f42070 */
[----:B------:R-:W-:Y:S01]  /*0b90*/  ULEA UR15, UR20, UR15, 0x3 ;  /* 0x0000000f140f7291 */ /* 0x000fe2000f8e18ff */
[----:B------:R-:W-:Y:S01]  /*0ba0*/  LOP3.LUT R2, R0, 0x17e, R11, 0x78, !PT ;  /* 0x0000017e00027812 */ /* 0x000fe200078e780b */
[----:B------:R0:W1:Y:S01]  /*0bb0*/  @!UP0 SYNCS.EXCH.64 URZ, [UR13+0x2008], UR8 ;  /* 0x002008080dff85b2 */ /* 0x0000620008000100 */
[----:B------:R-:W-:-:S03]  /*0bc0*/  VOTEU.ALL UP0, P4 ;  /* 0x0000000000ff7886 */ /* 0x000fc60002000000 */
[----:B--2---:R0:W-:Y:S04]  /*0bd0*/  STS.U16 [R2+UR13+0x800], R3 ;  /* 0x0008000302007988 */ /* 0x0041e8000800040d */
[----:B---3--:R0:W-:Y:S04]  /*0be0*/  STS.U16 [R2+UR13+0xa00], R5 ;  /* 0x000a000502007988 */ /* 0x0081e8000800040d */
[----:B----4-:R0:W-:Y:S04]  /*0bf0*/  STS.U16 [R2+UR13+0xc00], R7 ;  /* 0x000c000702007988 */ /* 0x0101e8000800040d */
[----:B------:R0:W-:Y:S01]  /*0c00*/  STS.U16 [R2+UR13+0xe00], R9 ;  /* 0x000e000902007988 */ /* 0x0001e2000800040d */
[----:B-1----:R1:W-:Y:S06]  /*0c10*/  MEMBAR.ALL.CTA ;  /* 0x0000000000007992 */ /* 0x0023ec0000008000 */
[----:B-1----:R-:W-:Y:S04]  /*0c20*/  FENCE.VIEW.ASYNC.S ;  /* 0x00000000000073c6 */ /* 0x002fe80000000000 */
[----:B------:R-:W1:Y:S02]  /*0c30*/  FENCE.VIEW.ASYNC.S ;  /* 0x00000000000073c6 */ /* 0x000e640000000000 */
[----:B-1----:R0:W1:Y:S02]  /*0c40*/  @!UP0 SYNCS.EXCH.64 URZ, [UR13+0x1000], UR4 ;  /* 0x001000040dff85b2 */ /* 0x0020640008000100 */
[----:B-1----:R-:W-:Y:S06]  /*0c50*/  BAR.SYNC.DEFER_BLOCKING 0x0 ;  /* 0x0000000000007b1d */ /* 0x002fec0000010000 */
[----:B0-----:R-:W-:Y:S05]  /*0c60*/  @!P2 BRA `(.L_x_6) ;  /* 0x00000000003ca947 */ /* 0x001fea0003800000 */
[----:B------:R-:W-:Y:S02]  /*0c70*/  UIADD3 UR4, UPT, UPT, UR13, 0x800, URZ ;  /* 0x000008000d047890 */ /* 0x000fe4000fffe0ff */
[----:B------:R-:W-:Y:S02]  /*0c80*/  USHF.R.U32.HI UR8, URZ, 0x4, UR13 ;  /* 0x00000004ff087899 */ /* 0x000fe4000801160d */
[----:B------:R-:W-:Y:S02]  /*0c90*/  USHF.R.U32.HI UR4, URZ, 0x4, UR4 ;  /* 0x00000004ff047899 */ /* 0x000fe40008011604 */
[----:B------:R-:W-:Y:S02]  /*0ca0*/  USGXT.U32 UR8, UR8, 0xe ;  /* 0x0000000e0808789a */ /* 0x000fe40008000000 */
[----:B------:R-:W-:Y:S01]  /*0cb0*/  USGXT.U32 UR18, UR4, 0xe ;  /* 0x0000000e0412789a */ /* 0x000fe20008000000 */
[----:B------:R-:W-:Y:S02]  /*0cc0*/  UMOV UR5, URZ ;  /* 0x000000ff00057c82 */ /* 0x000fe40008000000 */
[----:B------:R-:W-:Y:S01]  /*0cd0*/  UMOV UR4, UR22 ;  /* 0x0000001600047c82 */ /* 0x000fe20008000000 */
[----:B------:R-:W-:Y:S01]  /*0ce0*/  UMOV UR26, 0x0 ;  /* 0x00000000001a7882 */ /* 0x000fe20000000000 */
[----:B------:R-:W-:Y:S01]  /*0cf0*/  UMOV UR27, 0x4108010 ;  /* 0x04108010001b7882 */ /* 0x000fe20000000000 */
[----:B------:R-:W-:Y:S01]  /*0d00*/  UMOV UR9, 0x40004040 ;  /* 0x4000404000097882 */ /* 0x000fe20000000000 */
[----:B------:R-:W-:Y:S01]  /*0d10*/  UMOV UR19, 0xc0004010 ;  /* 0xc000401000137882 */ /* 0x000fe20000000000 */
[----:B------:R-:W-:Y:S01]  /*0d20*/  UMOV UR4, UR4 ;  /* 0x0000000400047c82 */ /* 0x000fe20008000000 */
[----:B------:R0:W-:Y:S01]  /*0d30*/  UTCHMMA gdesc[UR8], gdesc[UR18], tmem[UR34], tmem[UR26], idesc[UR27], !UPT ;  /* 0x00ff1a12080075ea */ /* 0x0001e2000f800022 */
[----:B------:R0:W-:Y:S01]  /*0d40*/  UTCBAR [UR4], URZ ;  /* 0x000000ff040073e9 */ /* 0x0001e200080000ff */
[----:B------:R-:W-:-:S02]  /*0d50*/  NOP ;  /* 0x0000000000007918 */ /* 0x000fc40000000000 */
.L_x_6:
[----:B------:R-:W-:Y:S05]  /*0d60*/  @!P1 BRA `(.L_x_7) ;  /* 0x0000000000089947 */ /* 0x000fea0003800000 */
[----:B------:R-:W1:Y:S02]  /*0d70*/  SYNCS.PHASECHK.TRANS64.TRYWAIT P0, [UR13+0x1000], RZ ;  /* 0x001000ffff0075a7 */ /* 0x000e64000800110d */
[----:B-1----:R-:W-:Y:S05]  /*0d80*/  @!P0 BRA `(.L_x_8) ;  /* 0x0000003000e48947 */ /* 0x002fea0003800000 */
.L_x_7:
[----:B------:R-:W-:Y:S01]  /*0d90*/  BAR.SYNC.DEFER_BLOCKING 0x0 ;  /* 0x0000000000007b1d */ /* 0x000fe20000010000 */
[----:B------:R-:W-:Y:S02]  /*0da0*/  LOP3.LUT R42, R29, 0x80, RZ, 0xc0, !PT ;  /* 0x000000801d2a7812 */ /* 0x000fe400078ec0ff */
[--C-:B------:R-:W-:Y:S02]  /*0db0*/  SHF.R.U32.HI R0, RZ, 0x1, R29.reuse ;  /* 0x00000001ff007819 */ /* 0x100fe4000001161d */
[----:B------:R-:W-:Y:S01]  /*0dc0*/  SHF.R.U32.HI R42, RZ, 0x2, R42 ;  /* 0x00000002ff2a7819 */ /* 0x000fe2000001162a */
[----:B0-----:R-:W0:Y:S01]  /*0dd0*/  LDCU UR4, c[0x0][0x3a8] ;  /* 0x00007500ff0477ac */ /* 0x001e220008000800 */
[----:B------:R-:W-:Y:S01]  /*0de0*/  LOP3.LUT R0, R0, 0x30, RZ, 0xc0, !PT ;  /* 0x0000003000007812 */ /* 0x000fe200078ec0ff */
[----:B------:R-:W-:Y:S01]  /*0df0*/  LDTM.16dp32bit_t0_t15.x16 R4, tmem[UR15] ;  /* 0x0000000f000479ee */ /* 0x000fe20008a00000 */
[----:B------:R-:W0:Y:S01]  /*0e00*/  LDTM.16dp32bit_t16_t31.x16 R4, tmem[UR15+0x10] ;  /* 0x0000100f000479ee */ /* 0x000e220008a20000 */
[--C-:B------:R-:W-:Y:S01]  /*0e10*/  LOP3.LUT R3, R42, 0x10, R29.reuse, 0xf8, !PT ;  /* 0x000000102a037812 */ /* 0x100fe200078ef81d */
[----:B------:R-:W1:Y:S01]  /*0e20*/  LDCU.64 UR8, c[0x0][0x3d0] ;  /* 0x00007a00ff0877ac */ /* 0x000e620008000a00 */
[----:B------:R-:W-:-:S02]  /*0e30*/  LOP3.LUT R30, R0, 0xf, R29, 0xf8, !PT ;  /* 0x0000000f001e7812 */ /* 0x000fc400078ef81d */
[C---:B------:R-:W-:Y:S02]  /*0e40*/  LOP3.LUT R31, R3.reuse, 0x2, RZ, 0xfc, !PT ;  /* 0x00000002031f7812 */ /* 0x040fe400078efcff */
[C---:B------:R-:W-:Y:S01]  /*0e50*/  LOP3.LUT R0, R30.reuse, UR12, RZ, 0xfc, !PT ;  /* 0x0000000c1e007c12 */ /* 0x040fe2000f8efcff */
[----:B------:R-:W-:Y:S01]  /*0e60*/  IMAD.SHL.U32 R30, R30, 0x8, RZ ;  /* 0x000000081e1e7824 */ /* 0x000fe200078e00ff */
[C---:B------:R-:W-:Y:S02]  /*0e70*/  LOP3.LUT R37, R3.reuse, 0x3, RZ, 0xfc, !PT ;  /* 0x0000000303257812 */ /* 0x040fe400078efcff */
[C---:B------:R-:W-:Y:S02]  /*0e80*/  ISETP.GE.AND P0, PT, R0.reuse, R31, PT ;  /* 0x0000001f0000720c */ /* 0x040fe40003f06270 */
[----:B------:R-:W-:Y:S02]  /*0e90*/  LOP3.LUT R31, R3, 0x4, RZ, 0xfc, !PT ;  /* 0x00000004031f7812 */ /* 0x000fe400078efcff */
[----:B------:R-:W-:-:S02]  /*0ea0*/  ISETP.GE.AND P5, PT, R0, R37, PT ;  /* 0x000000250000720c */ /* 0x000fc40003fa6270 */
[C---:B------:R-:W-:Y:S02]  /*0eb0*/  ISETP.GE.AND P4, PT, R0.reuse, R31, PT ;  /* 0x0000001f0000720c */ /* 0x040fe40003f86270 */
[C---:B------:R-:W-:Y:S01]  /*0ec0*/  LOP3.LUT R37, R3.reuse, 0x5, RZ, 0xfc, !PT ;  /* 0x0000000503257812 */ /* 0x040fe200078efcff */
[----:B-1----:R-:W-:Y:S01]  /*0ed0*/  UIMAD UR8, UR10, UR8, URZ ;  /* 0x000000080a0872a4 */ /* 0x002fe2000f8e02ff */
[----:B------:R-:W-:Y:S02]  /*0ee0*/  LOP3.LUT R31, R3, 0x6, RZ, 0xfc, !PT ;  /* 0x00000006031f7812 */ /* 0x000fe400078efcff */
[----:B------:R-:W-:Y:S01]  /*0ef0*/  ISETP.GE.AND P3, PT, R0, R37, PT ;  /* 0x000000250000720c */ /* 0x000fe20003f66270 */
[----:B0-----:R-:W-:Y:S01]  /*0f00*/  FMUL R6, R6, UR4 ;  /* 0x0000000406067c20 */ /* 0x001fe20008400000 */
[----:B------:R-:W-:Y:S01]  /*0f10*/  FMUL R32, R7, UR4 ;  /* 0x0000000407207c20 */ /* 0x000fe20008400000 */
[----:B------:R-:W-:Y:S01]  /*0f20*/  LOP3.LUT R7, R3, 0x7, RZ, 0xfc, !PT ;  /* 0x0000000703077812 */ /* 0x000fe200078efcff */
[----:B------:R-:W-:Y:S01]  /*0f30*/  FMUL R40, R8, UR4 ;  /* 0x0000000408287c20 */ /* 0x000fe20008400000 */
[----:B------:R-:W-:Y:S01]  /*0f40*/  FMUL R10, R10, UR4 ;  /* 0x000000040a0a7c20 */ /* 0x000fe20008400000 */
[----:B------:R-:W-:Y:S01]  /*0f50*/  FSEL R38, R6, -INF , P0 ;  /* 0xff80000006267808 */ /* 0x000fe20000000000 */
[----:B------:R-:W-:Y:S01]  /*0f60*/  FMUL R37, R9, UR4 ;  /* 0x0000000409257c20 */ /* 0x000fe20008400000 */
[----:B------:R-:W-:Y:S01]  /*0f70*/  ISETP.GE.AND P0, PT, R0, R31, PT ;  /* 0x0000001f0000720c */ /* 0x000fe20003f06270 */
[----:B------:R-:W-:Y:S01]  /*0f80*/  FMUL R11, R11, UR4 ;  /* 0x000000040b0b7c20 */ /* 0x000fe20008400000 */
[C---:B------:R-:W-:Y:S01]  /*0f90*/  LOP3.LUT R31, R3.reuse, 0x8, RZ, 0xfc, !PT ;  /* 0x00000008031f7812 */ /* 0x040fe200078efcff */
[----:B------:R-:W-:Y:S01]  /*0fa0*/  FMUL R12, R12, UR4 ;  /* 0x000000040c0c7c20 */ /* 0x000fe20008400000 */
[----:B------:R-:W-:Y:S01]  /*0fb0*/  FSEL R8, R32, -INF , P5 ;  /* 0xff80000020087808 */ /* 0x000fe20002800000 */
[----:B------:R-:W-:Y:S01]  /*0fc0*/  FMUL R4, R4, UR4 ;  /* 0x0000000404047c20 */ /* 0x000fe20008400000 */
[----:B------:R-:W-:Y:S01]  /*0fd0*/  LOP3.LUT R9, R3, 0xa, RZ, 0xfc, !PT ;  /* 0x0000000a03097812 */ /* 0x000fe200078efcff */
[----:B------:R-:W-:Y:S01]  /*0fe0*/  FMUL R44, R13, UR4 ;  /* 0x000000040d2c7c20 */ /* 0x000fe20008400000 */
[----:B------:R-:W-:Y:S01]  /*0ff0*/  ISETP.GE.AND P5, PT, R0, R7, PT ;  /* 0x000000070000720c */ /* 0x000fe20003fa6270 */
        /* <DEDUP_REMOVED lines=8> */
[----:B------:R-:W-:Y:S01]  /*1080*/  USHF.L.U32 UR17, UR8, 0x1, URZ ;  /* 0x0000000108117899 */ /* 0x000fe200080006ff */
[----:B------:R-:W-:-:S02]  /*1090*/  ISETP.GE.AND P0, PT, R0, R9, PT ;  /* 0x000000090000720c */ /* 0x000fc40003f06270 */
[----:B------:R-:W-:Y:S02]  /*10a0*/  FSEL R37, R37, -INF , P3 ;  /* 0xff80000025257808 */ /* 0x000fe40001800000 */
[----:B------:R-:W-:Y:S02]  /*10b0*/  FSEL R9, R11, -INF , P5 ;  /* 0xff8000000b097808 */ /* 0x000fe40002800000 */
[C---:B------:R-:W-:Y:S02]  /*10c0*/  ISETP.GE.AND P3, PT, R0.reuse, R7, PT ;  /* 0x000000070000720c */ /* 0x040fe40003f66270 */
[----:B------:R-:W-:Y:S02]  /*10d0*/  ISETP.GE.AND P5, PT, R0, R3, PT ;  /* 0x000000030000720c */ /* 0x000fe40003fa6270 */
[----:B------:R-:W-:Y:S02]  /*10e0*/  LOP3.LUT R7, R3, 0xb, RZ, 0xfc, !PT ;  /* 0x0000000b03077812 */ /* 0x000fe400078efcff */
[----:B------:R-:W-:-:S02]  /*10f0*/  FSEL R12, R12, -INF , P4 ;  /* 0xff8000000c0c7808 */ /* 0x000fc40002000000 */
[----:B------:R-:W-:Y:S02]  /*1100*/  ISETP.GT.AND P4, PT, R0, R3, PT ;  /* 0x000000030000720c */ /* 0x000fe40003f84270 */
[----:B------:R-:W-:Y:S02]  /*1110*/  FSEL R6, R4, -INF , P5 ;  /* 0xff80000004067808 */ /* 0x000fe40002800000 */
[----:B------:R-:W-:Y:S02]  /*1120*/  ISETP.GE.AND P5, PT, R0, R7, PT ;  /* 0x000000070000720c */ /* 0x000fe40003fa6270 */
[----:B------:R-:W-:Y:S02]  /*1130*/  FSEL R7, R13, -INF , P4 ;  /* 0xff8000000d077808 */ /* 0x000fe40002000000 */
[----:B------:R-:W-:Y:S02]  /*1140*/  LOP3.LUT R5, R3, 0xc, RZ, 0xfc, !PT ;  /* 0x0000000c03057812 */ /* 0x000fe400078efcff */
[----:B------:R-:W-:-:S02]  /*1150*/  FMNMX3 R13, R6, R7, R38, !PT ;  /* 0x00000007060d7276 */ /* 0x000fc40007800026 */
[----:B------:R-:W-:Y:S02]  /*1160*/  LOP3.LUT R11, R3, 0xd, RZ, 0xfc, !PT ;  /* 0x0000000d030b7812 */ /* 0x000fe400078efcff */
[----:B------:R-:W-:Y:S02]  /*1170*/  FMNMX3 R13, R13, R8, R40, !PT ;  /* 0x000000080d0d7276 */ /* 0x000fe40007800028 */
[----:B------:R-:W-:Y:S02]  /*1180*/  FSEL R44, R44, -INF , P3 ;  /* 0xff8000002c2c7808 */ /* 0x000fe40001800000 */
[----:B------:R-:W-:Y:S01]  /*1190*/  FMNMX3 R4, R13, R37, R10, !PT ;  /* 0x000000250d047276 */ /* 0x000fe2000780000a */
[----:B------:R-:W-:Y:S01]  /*11a0*/  FMUL R13, R16, UR4 ;  /* 0x00000004100d7c20 */ /* 0x000fe20008400000 */
[C---:B------:R-:W-:Y:S01]  /*11b0*/  ISETP.GE.AND P3, PT, R0.reuse, R5, PT ;  /* 0x000000050000720c */ /* 0x040fe20003f66270 */
[----:B------:R-:W-:Y:S01]  /*11c0*/  FMUL R16, R19, UR4 ;  /* 0x0000000413107c20 */ /* 0x000fe20008400000 */
[----:B------:R-:W-:-:S02]  /*11d0*/  ISETP.GE.AND P4, PT, R0, R11, PT ;  /* 0x0000000b0000720c */ /* 0x000fc40003f86270 */
[----:B------:R-:W-:Y:S02]  /*11e0*/  LOP3.LUT R5, R3, 0xe, RZ, 0xfc, !PT ;  /* 0x0000000e03057812 */ /* 0x000fe400078efcff */
[----:B------:R-:W-:Y:S02]  /*11f0*/  FSEL R11, R14, -INF , P0 ;  /* 0xff8000000e0b7808 */ /* 0x000fe40000000000 */
[----:B------:R-:W-:Y:S02]  /*1200*/  FMNMX3 R4, R4, R9, R12, !PT ;  /* 0x0000000904047276 */ /* 0x000fe4000780000c */
[----:B------:R-:W-:Y:S01]  /*1210*/  FSEL R14, R15, -INF , P5 ;  /* 0xff8000000f0e7808 */ /* 0x000fe20002800000 */
[----:B------:R-:W-:Y:S01]  /*1220*/  FMUL R15, R17, UR4 ;  /* 0x00000004110f7c20 */ /* 0x000fe20008400000 */
[----:B------:R-:W-:Y:S01]  /*1230*/  ISETP.GE.AND P0, PT, R0, R5, PT ;  /* 0x000000050000720c */ /* 0x000fe20003f06270 */
[----:B------:R-:W-:Y:S01]  /*1240*/  UIMAD.WIDE UR4, UR8, 0x2, URZ ;  /* 0x00000002080478a5 */ /* 0x000fe2000f8e02ff */
[----:B------:R-:W-:-:S02]  /*1250*/  LOP3.LUT R5, R3, 0xf, RZ, 0xfc, !PT ;  /* 0x0000000f03057812 */ /* 0x000fc400078efcff */
[----:B------:R-:W-:Y:S02]  /*1260*/  FSEL R13, R13, -INF , P3 ;  /* 0xff8000000d0d7808 */ /* 0x000fe40001800000 */
[----:B------:R-:W-:Y:S02]  /*1270*/  FMNMX3 R4, R4, R44, R11, !PT ;  /* 0x0000002c04047276 */ /* 0x000fe4000780000b */
[----:B------:R-:W-:Y:S02]  /*1280*/  ISETP.GE.AND P5, PT, R0, R5, PT ;  /* 0x000000050000720c */ /* 0x000fe40003fa6270 */
[----:B------:R-:W-:Y:S02]  /*1290*/  FSEL R15, R15, -INF , P4 ;  /* 0xff8000000f0f7808 */ /* 0x000fe40002000000 */
[----:B------:R-:W-:Y:S02]  /*12a0*/  FSEL R18, R18, -INF , P0 ;  /* 0xff80000012127808 */ /* 0x000fe40000000000 */
[----:B------:R-:W-:-:S02]  /*12b0*/  FMNMX3 R4, R4, R14, R13, !PT ;  /* 0x0000000e04047276 */ /* 0x000fc4000780000d */
[----:B------:R-:W-:Y:S02]  /*12c0*/  FSEL R16, R16, -INF , P5 ;  /* 0xff80000010107808 */ /* 0x000fe40002800000 */
[----:B------:R-:W-:Y:S02]  /*12d0*/  FMNMX3 R5, R4, R15, R18, !PT ;  /* 0x0000000f04057276 */ /* 0x000fe40007800012 */
[C---:B------:R-:W-:Y:S02]  /*12e0*/  LOP3.LUT R4, R29.reuse, 0x1f, RZ, 0xc0, !PT ;  /* 0x0000001f1d047812 */ /* 0x040fe400078ec0ff */
[----:B------:R-:W-:Y:S02]  /*12f0*/  FMNMX R5, R16, R5, !PT ;  /* 0x0000000510057209 */ /* 0x000fe40007800000 */
[C---:B------:R-:W-:Y:S02]  /*1300*/  LOP3.LUT P3, RZ, R29.reuse, 0xff, RZ, 0xc0, !PT ;  /* 0x000000ff1dff7812 */ /* 0x040fe4000786c0ff */
[----:B------:R-:W-:Y:S01]  /*1310*/  LOP3.LUT R17, R29, 0xff, RZ, 0xc0, !PT ;  /* 0x000000ff1d117812 */ /* 0x000fe200078ec0ff */
[----:B------:R-:W0:Y:S01]  /*1320*/  SHFL.BFLY PT, R32, R5, 0x10, 0x1f ;  /* 0x0e001f0005207f89 */ /* 0x000e2200000e0000 */
[----:B------:R-:W-:-:S02]  /*1330*/  ISETP.GE.U32.AND P5, PT, R4, 0x10, PT ;  /* 0x000000100400780c */ /* 0x000fc40003fa6070 */
[----:B------:R-:W-:Y:S02]  /*1340*/  SHF.R.U32.HI R31, RZ, 0x5, R17 ;  /* 0x00000005ff1f7819 */ /* 0x000fe40000011611 */
[----:B------:R-:W-:Y:S02]  /*1350*/  ISETP.GE.U32.AND P6, PT, R17, 0x80, PT ;  /* 0x000000801100780c */ /* 0x000fe40003fc6070 */
[----:B------:R-:W-:Y:S02]  /*1360*/  LOP3.LUT R31, R30, 0x4, R31, 0xf8, !PT ;  /* 0x000000041e1f7812 */ /* 0x000fe400078ef81f */
[----:B------:R-:W-:Y:S01]  /*1370*/  LOP3.LUT R19, R29, 0x3f, RZ, 0xc0, !PT ;  /* 0x0000003f1d137812 */ /* 0x000fe200078ec0ff */
[----:B------:R-:W1:Y:S01]  /*1380*/  @!P3 SYNCS.CCTL.IV [UR13+0x1000] ;  /* 0x00100000ff00b9b1 */ /* 0x000e62000800000d */
[----:B------:R-:W-:Y:S01]  /*1390*/  NOP ;  /* 0x0000000000007918 */ /* 0x000fe20000000000 */
[----:B------:R-:W-:Y:S02]  /*13a0*/  PRMT R50, RZ, 0x7610, R50 ;  /* 0x00007610ff327816 */ /* 0x000fe40000000032 */
[----:B------:R-:W-:Y:S01]  /*13b0*/  IMAD R19, R19, UR9, RZ ;  /* 0x0000000913137c24 */ /* 0x000fe2000f8e02ff */
[----:B------:R-:W-:-:S02]  /*13c0*/  PRMT R51, RZ, 0x7610, R51 ;  /* 0x00007610ff337816 */ /* 0x000fc40000000033 */
[----:B------:R-:W-:Y:S01]  /*13d0*/  PRMT R53, RZ, 0x7610, R53 ;  /* 0x00007610ff357816 */ /* 0x000fe20000000035 */
[----:B------:R-:W-:Y:S01]  /*13e0*/  IMAD.SHL.U32 R41, R19, 0x2, RZ ;  /* 0x0000000213297824 */ /* 0x000fe200078e00ff */
[----:B0-----:R-:W-:Y:S02]  /*13f0*/  FMNMX R46, R5, R32, !PT ;  /* 0x00000020052e7209 */ /* 0x001fe40007800000 */
[----:B------:R-:W-:Y:S01]  /*1400*/  LEA R32, R17, UR13, 0x2 ;  /* 0x0000000d11207c11 */ /* 0x000fe2000f8e10ff */
[----:B------:R-:W0:Y:S02]  /*1410*/  LDC.64 R4, c[0x0][0x390] ;  /* 0x0000e400ff047b82 */ /* 0x000e240000000a00 */
[----:B-1----:R1:W-:Y:S06]  /*1420*/  @!P5 STS [R31+UR13+0x800], R46 ;  /* 0x0008002e1f00d988 */ /* 0x0023ec000800080d */
[----:B------:R-:W-:Y:S01]  /*1430*/  BAR.SYNC.DEFER_BLOCKING 0x0 ;  /* 0x0000000000007b1d */ /* 0x000fe20000010000 */
[----:B-1----:R-:W-:Y:S01]  /*1440*/  IMAD.HI R46, R19, 0x2, RZ ;  /* 0x00000002132e7827 */ /* 0x002fe200078e02ff */
[----:B0-----:R-:W-:-:S04]  /*1450*/  IADD3 R4, P0, P3, R41, UR17, R4 ;  /* 0x0000001129047c10 */ /* 0x001fc8000fb1e004 */
[----:B------:R-:W-:Y:S01]  /*1460*/  IADD3.X R5, PT, PT, R46, UR5, R5, P0, P3 ;  /* 0x000000052e057c10 */ /* 0x000fe200087e6405 */
[----:B------:R-:W0:Y:S01]  /*1470*/  @!P6 LDS R39, [R32+0x800] ;  /* 0x000800002027e984 */ /* 0x000e220000000800 */
[----:B------:R-:W-:-:S04]  /*1480*/  LOP3.LUT P0, RZ, R29, 0x1, RZ, 0xc0, !PT ;  /* 0x000000011dff7812 */ /* 0x000fc8000780c0ff */
[----:B------:R-:W-:Y:S01]  /*1490*/  ISETP.LT.U32.AND P0, PT, R17, 0x80, !P0 ;  /* 0x000000801100780c */ /* 0x000fe20004701070 */
[----:B0-----:R-:W0:Y:S02]  /*14a0*/  SHFL.BFLY PT, R48, R39, 0x1, 0x1f ;  /* 0x0c201f0027307f89 */ /* 0x001e2400000e0000 */
[----:B0-----:R-:W-:-:S10]  /*14b0*/  FMNMX R19, R39, R48, !PT ;  /* 0x0000003027137209 */ /* 0x001fd40007800000 */
[----:B------:R-:W-:Y:S01]  /*14c0*/  @P0 STS [R32+0x800], R19 ;  /* 0x0008001320000388 */ /* 0x000fe20000000800 */
[----:B------:R-:W-:Y:S06]  /*14d0*/  BAR.SYNC.DEFER_BLOCKING 0x0 ;  /* 0x0000000000007b1d */ /* 0x000fec0000010000 */
[----:B------:R-:W0:Y:S02]  /*14e0*/  LDS R17, [R30+UR13+0x800] ;  /* 0x0008000d1e117984 */ /* 0x000e240008000800 */
[----:B0-----:R-:W-:-:S05]  /*14f0*/  FMNMX R17, R17, -INF , !PT ;  /* 0xff80000011117809 */ /* 0x001fca0007800000 */
[--C-:B------:R-:W-:Y:S01]  /*1500*/  FADD R6, R6, -R17.reuse ;  /* 0x8000001106067221 */ /* 0x100fe20000000000 */
[--C-:B------:R-:W-:Y:S01]  /*1510*/  FADD R7, R7, -R17.reuse ;  /* 0x8000001107077221 */ /* 0x100fe20000000000 */
[--C-:B------:R-:W-:Y:S01]  /*1520*/  FADD R38, R38, -R17.reuse ;  /* 0x8000001126267221 */ /* 0x100fe20000000000 */
[--C-:B------:R-:W-:Y:S01]  /*1530*/  FADD R19, R8, -R17.reuse ;  /* 0x8000001108137221 */ /* 0x100fe20000000000 */
[----:B------:R-:W-:Y:S01]  /*1540*/  FMUL R6, R6, 1.4426950216293334961 ;  /* 0x3fb8aa3b06067820 */ /* 0x000fe20000400000 */
[----:B------:R-:W-:Y:S01]  /*1550*/  FMUL R7, R7, 1.4426950216293334961 ;  /* 0x3fb8aa3b07077820 */ /* 0x000fe20000400000 */
[--C-:B------:R-:W-:Y:S01]  /*1560*/  FADD R37, R37, -R17.reuse ;  /* 0x8000001125257221 */ /* 0x100fe20000000000 */
[----:B------:R-:W-:Y:S01]  /*1570*/  FMUL R38, R38, 1.4426950216293334961 ;  /* 0x3fb8aa3b26267820 */ /* 0x000fe20000400000 */
[----:B------:R-:W-:Y:S01]  /*1580*/  FMUL R19, R19, 1.4426950216293334961 ;  /* 0x3fb8aa3b13137820 */ /* 0x000fe20000400000 */
[--C-:B------:R-:W-:Y:S01]  /*1590*/  FADD R40, R40, -R17.reuse ;  /* 0x8000001128287221 */ /* 0x100fe20000000000 */
[----:B------:R-:W-:Y:S01]  /*15a0*/  MUFU.EX2 R6, R6 ;  /* 0x0000000600067308 */ /* 0x000fe20000000800 */
[----:B------:R-:W-:Y:S01]  /*15b0*/  FMUL R39, R37, 1.4426950216293334961 ;  /* 0x3fb8aa3b25277820 */ /* 0x000fe20000400000 */
[----:B------:R-:W-:Y:S01]  /*15c0*/  FADD R37, R10, -R17 ;  /* 0x800000110a257221 */ /* 0x000fe20000000000 */
[----:B------:R-:W-:-:S03]  /*15d0*/  FMUL R40, R40, 1.4426950216293334961 ;  /* 0x3fb8aa3b28287820 */ /* 0x000fc60000400000 */
[----:B------:R-:W-:Y:S01]  /*15e0*/  FMUL R41, R37, 1.4426950216293334961 ;  /* 0x3fb8aa3b25297820 */ /* 0x000fe20000400000 */
[--C-:B------:R-:W-:Y:S01]  /*15f0*/  FADD R37, R9, -R17.reuse ;  /* 0x8000001109257221 */ /* 0x100fe20000000000 */
[----:B------:R-:W0:Y:S08]  /*1600*/  MUFU.EX2 R7, R7 ;  /* 0x0000000700077308 */ /* 0x000e300000000800 */
[----:B------:R1:W2:Y:S08]  /*1610*/  MUFU.EX2 R8, R38 ;  /* 0x0000002600087308 */ /* 0x0002b00000000800 */
[----:B------:R-:W3:Y:S01]  /*1620*/  MUFU.EX2 R19, R19 ;  /* 0x0000001300137308 */ /* 0x000ee20000000800 */
[----:B-1----:R-:W-:Y:S01]  /*1630*/  FMUL R38, R37, 1.4426950216293334961 ;  /* 0x3fb8aa3b25267820 */ /* 0x002fe20000400000 */
[----:B------:R-:W-:-:S04]  /*1640*/  FADD R37, R12, -R17 ;  /* 0x800000110c257221 */ /* 0x000fc80000000000 */
[----:B------:R-:W-:Y:S01]  /*1650*/  FMUL R45, R37, 1.4426950216293334961 ;  /* 0x3fb8aa3b252d7820 */ /* 0x000fe20000400000 */
[--C-:B------:R-:W-:Y:S01]  /*1660*/  FADD R37, R44, -R17.reuse ;  /* 0x800000112c257221 */ /* 0x100fe20000000000 */
[----:B------:R1:W4:Y:S08]  /*1670*/  MUFU.EX2 R43, R40 ;  /* 0x00000028002b7308 */ /* 0x0003300000000800 */
[----:B------:R5:W0:Y:S01]  /*1680*/  MUFU.EX2 R10, R39 ;  /* 0x00000027000a7308 */ /* 0x000a220000000800 */
[----:B-1----:R-:W-:Y:S01]  /*1690*/  FMUL R40, R37, 1.4426950216293334961 ;  /* 0x3fb8aa3b25287820 */ /* 0x002fe20000400000 */
[----:B------:R-:W-:-:S06]  /*16a0*/  FADD R37, R11, -R17 ;  /* 0x800000110b257221 */ /* 0x000fcc0000000000 */
[----:B------:R0:W1:Y:S01]  /*16b0*/  MUFU.EX2 R9, R41 ;  /* 0x0000002900097308 */ /* 0x0000620000000800 */
[----:B-----5:R-:W-:Y:S01]  /*16c0*/  FMUL R39, R37, 1.4426950216293334961 ;  /* 0x3fb8aa3b25277820 */ /* 0x020fe20000400000 */
[----:B------:R-:W-:-:S06]  /*16d0*/  FADD R37, R14, -R17 ;  /* 0x800000110e257221 */ /* 0x000fcc0000000000 */
[----:B------:R5:W1:Y:S01]  /*16e0*/  MUFU.EX2 R12, R38 ;  /* 0x00000026000c7308 */ /* 0x000a620000000800 */
[----:B0-----:R-:W-:-:S04]  /*16f0*/  FADD R41, R6, R7 ;  /* 0x0000000706297221 */ /* 0x001fc80000000000 */
[----:B--2---:R-:W-:-:S03]  /*1700*/  FADD R46, R8, R41 ;  /* 0x00000029082e7221 */ /* 0x004fc60000000000 */
[----:B------:R4:W0:Y:S01]  /*1710*/  MUFU.EX2 R44, R45 ;  /* 0x0000002d002c7308 */ /* 0x0008220000000800 */
[----:B---3--:R-:W-:Y:S01]  /*1720*/  FADD R46, R19, R46 ;  /* 0x0000002e132e7221 */ /* 0x008fe20000000000 */
[----:B-----5:R-:W-:Y:S01]  /*1730*/  FMUL R38, R37, 1.4426950216293334961 ;  /* 0x3fb8aa3b25267820 */ /* 0x020fe20000400000 */
[----:B------:R-:W-:-:S04]  /*1740*/  FADD R37, R13, -R17 ;  /* 0x800000110d257221 */ /* 0x000fc80000000000 */
[----:B------:R-:W-:Y:S01]  /*1750*/  FMUL R41, R37, 1.4426950216293334961 ;  /* 0x3fb8aa3b25297820 */ /* 0x000fe20000400000 */
[----:B------:R2:W3:Y:S01]  /*1760*/  MUFU.EX2 R11, R40 ;  /* 0x00000028000b7308 */ /* 0x0004e20000000800 */
[----:B----4-:R-:W-:Y:S01]  /*1770*/  FADD R45, R43, R46 ;  /* 0x0000002e2b2d7221 */ /* 0x010fe20000000000 */
[----:B------:R-:W-:-:S06]  /*1780*/  FADD R37, R15, -R17 ;  /* 0x800000110f257221 */ /* 0x000fcc0000000000 */
[----:B------:R4:W5:Y:S01]  /*1790*/  MUFU.EX2 R14, R39 ;  /* 0x00000027000e7308 */ /* 0x0009620000000800 */
[----:B--2---:R-:W-:-:S04]  /*17a0*/  FADD R40, R10, R45 ;  /* 0x0000002d0a287221 */ /* 0x004fc80000000000 */
[----:B-1----:R-:W-:-:S03]  /*17b0*/  FADD R45, R9, R40 ;  /* 0x00000028092d7221 */ /* 0x002fc60000000000 */
[----:B------:R1:W2:Y:S01]  /*17c0*/  MUFU.EX2 R13, R38 ;  /* 0x00000026000d7308 */ /* 0x0002a20000000800 */
[----:B------:R-:W-:Y:S01]  /*17d0*/  FADD R45, R12, R45 ;  /* 0x0000002d0c2d7221 */ /* 0x000fe20000000000 */
[----:B----4-:R-:W-:Y:S01]  /*17e0*/  FMUL R39, R37, 1.4426950216293334961 ;  /* 0x3fb8aa3b25277820 */ /* 0x010fe20000400000 */
[----:B------:R-:W-:Y:S02]  /*17f0*/  FADD R37, R18, -R17 ;  /* 0x8000001112257221 */ /* 0x000fe40000000000 */
[----:B0-----:R-:W-:-:S03]  /*1800*/  FADD R40, R44, R45 ;  /* 0x0000002d2c287221 */ /* 0x001fc60000000000 */
[----:B------:R3:W0:Y:S01]  /*1810*/  MUFU.EX2 R15, R41 ;  /* 0x00000029000f7308 */ /* 0x0006220000000800 */
[----:B-1----:R-:W-:Y:S01]  /*1820*/  FMUL R38, R37, 1.4426950216293334961 ;  /* 0x3fb8aa3b25267820 */ /* 0x002fe20000400000 */
[----:B------:R-:W-:-:S04]  /*1830*/  FADD R37, R16, -R17 ;  /* 0x8000001110257221 */ /* 0x000fc80000000000 */
[----:B------:R-:W-:Y:S02]  /*1840*/  FMUL R37, R37, 1.4426950216293334961 ;  /* 0x3fb8aa3b25257820 */ /* 0x000fe40000400000 */
[----:B------:R0:W1:Y:S01]  /*1850*/  MUFU.EX2 R18, R39 ;  /* 0x0000002700127308 */ /* 0x0000620000000800 */
[----:B---3--:R-:W-:-:S04]  /*1860*/  FADD R41, R11, R40 ;  /* 0x000000280b297221 */ /* 0x008fc80000000000 */
[----:B-----5:R-:W-:-:S03]  /*1870*/  FADD R40, R14, R41 ;  /* 0x000000290e287221 */ /* 0x020fc60000000000 */
[----:B------:R-:W3:Y:S01]  /*1880*/  MUFU.EX2 R16, R38 ;  /* 0x0000002600107308 */ /* 0x000ee20000000800 */
[----:B--2---:R-:W-:-:S04]  /*1890*/  FADD R40, R13, R40 ;  /* 0x000000280d287221 */ /* 0x004fc80000000000 */
[----:B0-----:R-:W-:-:S03]  /*18a0*/  FADD R39, R15, R40 ;  /* 0x000000280f277221 */ /* 0x001fc60000000000 */
[----:B------:R-:W0:Y:S01]  /*18b0*/  MUFU.EX2 R45, R37 ;  /* 0x00000025002d7308 */ /* 0x000e220000000800 */
[----:B-1----:R-:W-:-:S04]  /*18c0*/  FADD R39, R18, R39 ;  /* 0x0000002712277221 */ /* 0x002fc80000000000 */
[----:B---3--:R-:W-:-:S04]  /*18d0*/  FADD R40, R16, R39 ;  /* 0x0000002710287221 */ /* 0x008fc80000000000 */
[----:B0-----:R-:W-:-:S05]  /*18e0*/  FADD R40, R45, R40 ;  /* 0x000000282d287221 */ /* 0x001fca0000000000 */
[----:B------:R-:W0:Y:S02]  /*18f0*/  SHFL.BFLY PT, R39, R40, 0x10, 0x1f ;  /* 0x0e001f0028277f89 */ /* 0x000e2400000e0000 */
[----:B0-----:R-:W-:Y:S01]  /*1900*/  FADD R38, R40, R39 ;  /* 0x0000002728267221 */ /* 0x001fe20000000000 */
[----:B------:R-:W-:Y:S08]  /*1910*/  BAR.SYNC.DEFER_BLOCKING 0x0 ;  /* 0x0000000000007b1d */ /* 0x000ff00000010000 */
[----:B------:R-:W0:Y:S01]  /*1920*/  LDC R39, c[0x0][0x3d8] ;  /* 0x0000f600ff277b82 */ /* 0x000e220000000800 */
[----:B------:R1:W-:Y:S07]  /*1930*/  @!P5 STS [R31+UR13+0x800], R38 ;  /* 0x000800261f00d988 */ /* 0x0003ee000800080d */
[----:B------:R-:W-:Y:S01]  /*1940*/  BAR.SYNC.DEFER_BLOCKING 0x0 ;  /* 0x0000000000007b1d */ /* 0x000fe20000010000 */
[----:B0-----:R-:W-:-:S04]  /*1950*/  IMAD R36, R36, R39, RZ ;  /* 0x0000002724247224 */ /* 0x001fc800078e02ff */
[----:B------:R-:W-:Y:S01]  /*1960*/  IMAD R37, R39, 0x4, R36 ;  /* 0x0000000427257824 */ /* 0x000fe200078e0224 */
[----:B------:R-:W-:-:S04]  /*1970*/  LEA R46, P3, R36, R4, 0x1 ;  /* 0x00000004242e7211 */ /* 0x000fc800078608ff */
[----:B------:R-:W-:Y:S01]  /*1980*/  LEA.HI.X.SX32 R47, R36, R5, 0x1, P3 ;  /* 0x00000005242f7211 */ /* 0x000fe200018f0eff */
[----:B------:R-:W-:Y:S01]  /*1990*/  IMAD R36, R39, 0x4, R37 ;  /* 0x0000000427247824 */ /* 0x000fe200078e0225 */
[----:B------:R-:W-:-:S04]  /*19a0*/  LEA R40, P3, R37, R4, 0x1 ;  /* 0x0000000425287211 */ /* 0x000fc800078608ff */
[----:B------:R-:W-:Y:S01]  /*19b0*/  LEA.HI.X.SX32 R41, R37, R5, 0x1, P3 ;  /* 0x0000000525297211 */ /* 0x000fe200018f0eff */
[----:B------:R-:W-:Y:S01]  /*19c0*/  IMAD R37, R39, 0x4, R36 ;  /* 0x0000000427257824 */ /* 0x000fe200078e0224 */
[----:B-1----:R-:W-:-:S04]  /*19d0*/  LEA R38, P3, R36, R4, 0x1 ;  /* 0x0000000424267211 */ /* 0x002fc800078608ff */
[----:B------:R-:W-:Y:S01]  /*19e0*/  LEA.HI.X.SX32 R39, R36, R5, 0x1, P3 ;  /* 0x0000000524277211 */ /* 0x000fe200018f0eff */
[----:B------:R-:W0:Y:S01]  /*19f0*/  @!P6 LDS R33, [R32+0x800] ;  /* 0x000800002021e984 */ /* 0x000e220000000800 */
[----:B------:R-:W-:-:S04]  /*1a00*/  LEA R36, P3, R37, R4, 0x1 ;  /* 0x0000000425247211 */ /* 0x000fc800078608ff */
[----:B------:R-:W-:Y:S01]  /*1a10*/  LEA.HI.X.SX32 R37, R37, R5, 0x1, P3 ;  /* 0x0000000525257211 */ /* 0x000fe200018f0eff */
[----:B0-----:R-:W0:Y:S02]  /*1a20*/  SHFL.BFLY PT, R48, R33, 0x1, 0x1f ;  /* 0x0c201f0021307f89 */ /* 0x001e2400000e0000 */
[--C-:B0-----:R-:W-:Y:S01]  /*1a30*/  FADD R49, R33, R48.reuse ;  /* 0x0000003021317221 */ /* 0x101fe20000000000 */
[----:B------:R-:W-:-:S04]  /*1a40*/  PRMT R48, RZ, 0x7610, R48 ;  /* 0x00007610ff307816 */ /* 0x000fc80000000030 */
[----:B------:R0:W-:Y:S01]  /*1a50*/  @P0 STS [R32+0x800], R49 ;  /* 0x0008003120000388 */ /* 0x0001e20000000800 */
[----:B------:R-:W-:Y:S06]  /*1a60*/  BAR.SYNC.DEFER_BLOCKING 0x0 ;  /* 0x0000000000007b1d */ /* 0x000fec0000010000 */
[----:B------:R-:W2:Y:S04]  /*1a70*/  @P1 LDG.E.U16 R48, desc[UR24][R46.64] ;  /* 0x000000182e301981 */ /* 0x000ea8000c1e1500 */
[----:B------:R-:W3:Y:S04]  /*1a80*/  @P1 LDG.E.U16 R50, desc[UR24][R38.64] ;  /* 0x0000001826321981 */ /* 0x000ee8000c1e1500 */
[----:B------:R-:W4:Y:S04]  /*1a90*/  @P1 LDG.E.U16 R51, desc[UR24][R40.64] ;  /* 0x0000001828331981 */ /* 0x000f28000c1e1500 */
[----:B------:R-:W5:Y:S01]  /*1aa0*/  @P1 LDG.E.U16 R53, desc[UR24][R36.64] ;  /* 0x0000001824351981 */ /* 0x000f62000c1e1500 */
[----:B------:R-:W-:Y:S01]  /*1ab0*/  UIADD3 UR17, UPT, UPT, UR11, 0x10, URZ ;  /* 0x000000100b117890 */ /* 0x000fe2000fffe0ff */
[----:B------:R-:W-:-:S02]  /*1ac0*/  F2FP.F16.F32.PACK_AB R4, R7, R6 ;  /* 0x000000060704723e */ /* 0x000fc400000000ff */
[----:B------:R0:W1:Y:S01]  /*1ad0*/  LDS R33, [R30+UR13+0x800] ;  /* 0x0008000d1e217984 */ /* 0x0000620008000800 */
[----:B------:R-:W-:Y:S01]  /*1ae0*/  UIADD3 UR18, UPT, UPT, UR6, UR17, URZ ;  /* 0x0000001106127290 */ /* 0x000fe2000fffe0ff */
[----:B------:R-:W-:Y:S01]  /*1af0*/  F2FP.F16.F32.PACK_AB R7, R12, R9 ;  /* 0x000000090c07723e */ /* 0x000fe200000000ff */
[----:B------:R-:W-:Y:S01]  /*1b00*/  FADD R12, -R17, -INF ;  /* 0xff800000110c7421 */ /* 0x000fe20000000100 */
[----:B------:R-:W-:Y:S01]  /*1b10*/  BAR.SYNC.DEFER_BLOCKING 0x0 ;  /* 0x0000000000007b1d */ /* 0x000fe20000010000 */
[----:B------:R-:W-:Y:S01]  /*1b20*/  ULEA UR18, UR20, UR18, 0x2 ;  /* 0x0000001214127291 */ /* 0x000fe2000f8e10ff */
[----:B------:R-:W-:Y:S01]  /*1b30*/  F2FP.F16.F32.PACK_AB R5, R19, R8 ;  /* 0x000000081305723e */ /* 0x000fe200000000ff */
[----:B------:R-:W-:Y:S01]  /*1b40*/  FMUL R12, R12, 1.4426950216293334961 ;  /* 0x3fb8aa3b0c0c7820 */ /* 0x000fe20000400000 */
[----:B------:R-:W-:Y:S02]  /*1b50*/  F2FP.F16.F32.PACK_AB R6, R10, R43 ;  /* 0x0000002b0a06723e */ /* 0x000fe400000000ff */
[----:B------:R-:W-:-:S02]  /*1b60*/  F2FP.F16.F32.PACK_AB R8, R11, R44 ;  /* 0x0000002c0b08723e */ /* 0x000fc400000000ff */
[----:B------:R-:W-:Y:S02]  /*1b70*/  F2FP.F16.F32.PACK_AB R9, R13, R14 ;  /* 0x0000000e0d09723e */ /* 0x000fe400000000ff */
[----:B------:R-:W-:Y:S02]  /*1b80*/  F2FP.F16.F32.PACK_AB R10, R18, R15 ;  /* 0x0000000f120a723e */ /* 0x000fe400000000ff */
[----:B------:R-:W-:Y:S01]  /*1b90*/  F2FP.F16.F32.PACK_AB R11, R45, R16 ;  /* 0x000000102d0b723e */ /* 0x000fe200000000ff */
[----:B--2---:R0:W-:Y:S04]  /*1ba0*/  STS.U16 [R27+UR13+0x800], R48 ;  /* 0x000800301b007988 */ /* 0x0041e8000800040d */
[----:B---3--:R0:W-:Y:S04]  /*1bb0*/  STS.U16 [R27+UR13+0xc00], R50 ;  /* 0x000c00321b007988 */ /* 0x0081e8000800040d */
[----:B----4-:R0:W-:Y:S04]  /*1bc0*/  STS.U16 [R26+UR13+0xa00], R51 ;  /* 0x000a00331a007988 */ /* 0x0101e8000800040d */
[----:B-----5:R0:W-:Y:S01]  /*1bd0*/  STS.U16 [R26+UR13+0xe00], R53 ;  /* 0x000e00351a007988 */ /* 0x0201e2000800040d */
[----:B-1----:R-:W-:Y:S05]  /*1be0*/  @!P1 BRA `(.L_x_9) ;  /* 0x0000000000089947 */ /* 0x002fea0003800000 */
[----:B------:R1:W-:Y:S01]  /*1bf0*/  STTM.16dp32bit_t0_t15.x8 tmem[UR18], R4 ;  /* 0x00000004000079ed */ /* 0x0003e20008980012 */
[----:B------:R1:W-:Y:S02]  /*1c00*/  STTM.16dp32bit_t16_t31.x8 tmem[UR18+0x8], R4 ;  /* 0x00000804000079ed */ /* 0x0003e400089a0012 */
.L_x_9:
[----:B------:R-:W2:Y:S02]  /*1c10*/  FENCE.VIEW.ASYNC.T ;  /* 0x00000000000073c6 */ /* 0x000ea40000000200 */
[----:B--2---:R-:W-:Y:S06]  /*1c20*/  BAR.SYNC.DEFER_BLOCKING 0x0 ;  /* 0x0000000000007b1d */ /* 0x004fec0000010000 */
[----:B------:R-:W2:Y:S01]  /*1c30*/  MUFU.EX2 R12, R12 ;  /* 0x0000000c000c7308 */ /* 0x000ea20000000800 */
[----:B-1----:R-:W1:Y:S01]  /*1c40*/  LDTM.16dp32bit_t0_t15.x4 R4, tmem[UR14] ;  /* 0x0000000e000479ee */ /* 0x002e620008900000 */
[----:B------:R-:W3:Y:S01]  /*1c50*/  LDTM.16dp32bit_t16_t31.x4 R4, tmem[UR14+0x4] ;  /* 0x0000040e000479ee */ /* 0x000ee20008920000 */
[----:B------:R-:W-:Y:S01]  /*1c60*/  NOP ;  /* 0x0000000000007918 */ /* 0x000fe20000000000 */
[----:B------:R-:W-:Y:S05]  /*1c70*/  @!P1 BRA `(.L_x_10) ;  /* 0x0000000000189947 */ /* 0x000fea0003800000 */
[C---:B-123--:R-:W-:Y:S01]  /*1c80*/  FMUL R4, R12.reuse, R4 ;  /* 0x000000040c047220 */ /* 0x04efe20000400000 */
[C---:B------:R-:W-:Y:S01]  /*1c90*/  FMUL R5, R12.reuse, R5 ;  /* 0x000000050c057220 */ /* 0x040fe20000400000 */
[C---:B------:R-:W-:Y:S01]  /*1ca0*/  FMUL R6, R12.reuse, R6 ;  /* 0x000000060c067220 */ /* 0x040fe20000400000 */
[----:B------:R-:W-:-:S04]  /*1cb0*/  FMUL R7, R12, R7 ;  /* 0x000000070c077220 */ /* 0x000fc80000400000 */
[----:B------:R4:W-:Y:S01]  /*1cc0*/  STTM.16dp32bit_t0_t15.x4 tmem[UR14], R4 ;  /* 0x00000004000079ed */ /* 0x0009e2000890000e */
[----:B------:R4:W-:Y:S02]  /*1cd0*/  STTM.16dp32bit_t16_t31.x4 tmem[UR14+0x4], R4 ;  /* 0x00000404000079ed */ /* 0x0009e4000892000e */
.L_x_10:
[----:B---3--:R-:W3:Y:S02]  /*1ce0*/  FENCE.VIEW.ASYNC.T ;  /* 0x00000000000073c6 */ /* 0x008ee40000000200 */
[----:B---3--:R-:W-:Y:S01]  /*1cf0*/  BAR.SYNC.DEFER_BLOCKING 0x0 ;  /* 0x0000000000007b1d */ /* 0x008fe20000010000 */
[----:B------:R-:W-:Y:S01]  /*1d00*/  UISETP.GE.AND UP0, UPT, UR12, 0x1, UPT ;  /* 0x000000010c00788c */ /* 0x000fe2000bf06270 */
[----:B--2---:R-:W-:Y:S01]  /*1d10*/  FADD R33, R12, R33 ;  /* 0x000000210c217221 */ /* 0x004fe20000000000 */
[----:B-1--4-:R-:W-:-:S03]  /*1d20*/  LOP3.LUT R5, R29, 0x10, RZ, 0xc0, !PT ;  /* 0x000000101d057812 */ /* 0x012fc600078ec0ff */
[----:B------:R1:W-:Y:S06]  /*1d30*/  MEMBAR.ALL.CTA ;  /* 0x0000000000007992 */ /* 0x0003ec0000008000 */
[----:B-1----:R-:W1:Y:S02]  /*1d40*/  FENCE.VIEW.ASYNC.S ;  /* 0x00000000000073c6 */ /* 0x002e640000000000 */
[----:B-1----:R-:W-:Y:S06]  /*1d50*/  BAR.SYNC.DEFER_BLOCKING 0x0 ;  /* 0x0000000000007b1d */ /* 0x002fec0000010000 */
[----:B------:R-:W-:Y:S05]  /*1d60*/  @!P2 BRA `(.L_x_11) ;  /* 0x000000000074a947 */ /* 0x000fea0003800000 */
[----:B------:R-:W-:Y:S02]  /*1d70*/  UIADD3 UR4, UPT, UPT, UR13, 0x800, URZ ;  /* 0x000008000d047890 */ /* 0x000fe4000fffe0ff */
[----:B------:R-:W-:Y:S02]  /*1d80*/  UIADD3 UR6, UPT, UPT, UR11, 0x18, URZ ;  /* 0x000000180b067890 */ /* 0x000fe4000fffe0ff */
[----:B------:R-:W-:Y:S02]  /*1d90*/  USHF.R.U32.HI UR4, URZ, 0x4, UR4 ;  /* 0x00000004ff047899 */ /* 0x000fe40008011604 */
[----:B------:R-:W-:Y:S02]  /*1da0*/  UIADD3 UR8, UPT, UPT, UR11, 0x20, URZ ;  /* 0x000000200b087890 */ /* 0x000fe4000fffe0ff */
[----:B------:R-:W-:Y:S02]  /*1db0*/  USGXT.U32 UR20, UR4, 0xe ;  /* 0x0000000e0414789a */ /* 0x000fe40008000000 */
[----:B------:R-:W-:-:S02]  /*1dc0*/  UIADD3 UR19, UPT, UPT, UR11, 0x28, URZ ;  /* 0x000000280b137890 */ /* 0x000fc4000fffe0ff */
[----:B------:R-:W-:Y:S01]  /*1dd0*/  UIADD3 UR32, UP3, UPT, UR20, 0x2, URZ ;  /* 0x0000000214207890 */ /* 0x000fe2000ff7e0ff */
[----:B------:R-:W-:Y:S01]  /*1de0*/  UMOV UR4, URZ ;  /* 0x000000ff00047c82 */ /* 0x000fe20008000000 */
[----:B------:R-:W-:Y:S02]  /*1df0*/  UMOV UR36, 0x0 ;  /* 0x0000000000247882 */ /* 0x000fe40000000000 */
[----:B------:R-:W-:Y:S01]  /*1e00*/  UIADD3.X UR33, UPT, UPT, UR4, 0x40004040, URZ, UP3, !UPT ;  /* 0x4000404004217890 */ /* 0x000fe20009ffe4ff */
[----:B------:R-:W-:Y:S01]  /*1e10*/  UMOV UR37, 0x4040010 ;  /* 0x0404001000257882 */ /* 0x000fe20000000000 */
[----:B------:R-:W-:Y:S02]  /*1e20*/  UMOV UR21, 0x40004040 ;  /* 0x4000404000157882 */ /* 0x000fe40000000000 */
[----:B------:R-:W-:Y:S01]  /*1e30*/  UIADD3.64 UR26, UPT, UPT, UR32, 0x2, URZ ;  /* 0x00000002201a7897 */ /* 0x000fe2000fffe0ff */
[----:B------:R1:W-:Y:S01]  /*1e40*/  UTCHMMA tmem[UR17], gdesc[UR20], tmem[UR11], tmem[UR36], idesc[UR37], UPT ;  /* 0x00ff2414110079ea */ /* 0x0003e2000b80000b */
[----:B------:R-:W-:Y:S01]  /*1e50*/  UIADD3.64 UR28, UPT, UPT, UR32, 0x4, URZ ;  /* 0x00000004201c7897 */ /* 0x000fe2000fffe0ff */
[----:B------:R-:W-:Y:S01]  /*1e60*/  UMOV UR38, 0x0 ;  /* 0x0000000000267882 */ /* 0x000fe20000000000 */
[----:B------:R-:W-:Y:S01]  /*1e70*/  UMOV UR39, 0x4040010 ;  /* 0x0404001000277882 */ /* 0x000fe20000000000 */
[----:B------:R-:W-:Y:S01]  /*1e80*/  UMOV UR40, 0x0 ;  /* 0x0000000000287882 */ /* 0x000fe20000000000 */
[----:B------:R-:W-:Y:S01]  /*1e90*/  UMOV UR41, 0x4040010 ;  /* 0x0404001000297882 */ /* 0x000fe20000000000 */
[----:B------:R-:W-:Y:S01]  /*1ea0*/  UMOV UR4, UR16 ;  /* 0x0000001000047c82 */ /* 0x000fe20008000000 */
[----:B------:R-:W-:Y:S01]  /*1eb0*/  UMOV UR5, URZ ;  /* 0x000000ff00057c82 */ /* 0x000fe20008000000 */
[----:B------:R-:W-:Y:S01]  /*1ec0*/  UMOV UR42, 0x0 ;  /* 0x00000000002a7882 */ /* 0x000fe20000000000 */
[----:B------:R-:W-:Y:S01]  /*1ed0*/  UMOV UR43, 0x4040010 ;  /* 0x04040010002b7882 */ /* 0x000fe20000000000 */
[----:B------:R1:W-:Y:S01]  /*1ee0*/  UTCHMMA tmem[UR6], gdesc[UR32], tmem[UR11], tmem[UR38], idesc[UR39], UPT ;  /* 0x00ff2620060079ea */ /* 0x0003e2000b80000b */
[----:B------:R-:W-:Y:S01]  /*1ef0*/  UMOV UR4, UR4 ;  /* 0x0000000400047c82 */ /* 0x000fe20008000000 */
[----:B------:R1:W-:Y:S01]  /*1f00*/  UTCHMMA tmem[UR8], gdesc[UR26], tmem[UR11], tmem[UR40], idesc[UR41], UPT ;  /* 0x00ff281a080079ea */ /* 0x0003e2000b80000b */
[----:B------:R1:W-:Y:S01]  /*1f10*/  UTCHMMA tmem[UR19], gdesc[UR28], tmem[UR11], tmem[UR42], idesc[UR43], UPT ;  /* 0x00ff2a1c130079ea */ /* 0x0003e2000b80000b */
[----:B------:R1:W-:Y:S01]  /*1f20*/  UTCBAR [UR4], URZ ;  /* 0x000000ff040073e9 */ /* 0x0003e200080000ff */
[----:B------:R-:W-:Y:S01]  /*1f30*/  NOP ;  /* 0x0000000000007918 */ /* 0x000fe20000000000 */
.L_x_11:
[----:B------:R-:W-:Y:S01]  /*1f40*/  FSEL R17, R17, -INF , P1 ;  /* 0xff80000011117808 */ /* 0x000fe20000800000 */
[----:B-1----:R-:W-:Y:S01]  /*1f50*/  UMOV UR4, URZ ;  /* 0x000000ff00047c82 */ /* 0x002fe20008000000 */
[----:B------:R-:W-:Y:S01]  /*1f60*/  FSEL R33, R33, 1, P1 ;  /* 0x3f80000021217808 */ /* 0x000fe20000800000 */
[----:B------:R-:W-:Y:S06]  /*1f70*/  BRA.U !UP0, `(.L_x_12) ;  /* 0x0000001508807547 */ /* 0x000fec000b800000 */
[----:B------:R-:W-:Y:S01]  /*1f80*/  UIADD3 UR4, UPT, UPT, UR13, 0x1800, URZ ;  /* 0x000018000d047890 */ /* 0x000fe2000fffe0ff */
[----:B------:R-:W-:Y:S01]  /*1f90*/  IMAD.IADD R42, R5, 0x1, R42 ;  /* 0x00000001052a7824 */ /* 0x000fe200078e022a */
[----:B------:R-:W-:Y:S01]  /*1fa0*/  USHF.L.U32 UR27, UR9, 0x6, URZ ;  /* 0x00000006091b7899 */ /* 0x000fe200080006ff */
[----:B0-----:R-:W-:Y:S01]  /*1fb0*/  IMAD.MOV.U32 R48, RZ, RZ, R17 ;  /* 0x000000ffff307224 */ /* 0x001fe200078e0011 */
[----:B------:R-:W-:Y:S01]  /*1fc0*/  USHF.R.U32.HI UR4, URZ, 0x4, UR4 ;  /* 0x00000004ff047899 */ /* 0x000fe20008011604 */
[----:B------:R-:W-:Y:S01]  /*1fd0*/  IMAD.MOV.U32 R49, RZ, RZ, RZ ;  /* 0x000000ffff317224 */ /* 0x000fe200078e00ff */
[----:B------:R-:W-:Y:S02]  /*1fe0*/  USHF.L.U32 UR28, UR7, 0x6, URZ ;  /* 0x00000006071c7899 */ /* 0x000fe400080006ff */
[----:B------:R-:W-:Y:S01]  /*1ff0*/  USGXT.U32 UR26, UR4, 0xe ;  /* 0x0000000e041a789a */ /* 0x000fe20008000000 */
[----:B------:R-:W-:Y:S01]  /*2000*/  IMAD.U32 R43, RZ, RZ, UR27 ;  /* 0x0000001bff2b7e24 */ /* 0x000fe2000f8e00ff */
[----:B------:R-:W-:-:S02]  /*2010*/  USHF.R.U32.HI UR35, URZ, 0x4, UR13 ;  /* 0x00000004ff237899 */ /* 0x000fc4000801160d */
[----:B------:R-:W-:Y:S01]  /*2020*/  UIADD3 UR32, UP0, UPT, UR26, 0x2, URZ ;  /* 0x000000021a207890 */ /* 0x000fe2000ff1e0ff */
[----:B------:R-:W-:Y:S01]  /*2030*/  UMOV UR4, URZ ;  /* 0x000000ff00047c82 */ /* 0x000fe20008000000 */
[----:B------:R-:W-:Y:S02]  /*2040*/  USHF.R.U32.HI UR19, URZ, 0x4, UR22 ;  /* 0x00000004ff137899 */ /* 0x000fe40008011616 */
[----:B------:R-:W-:Y:S02]  /*2050*/  UIADD3.X UR33, UPT, UPT, UR4, 0x40004040, URZ, UP0, !UPT ;  /* 0x4000404004217890 */ /* 0x000fe400087fe4ff */
[----:B------:R-:W-:Y:S01]  /*2060*/  UISETP.NE.U32.AND UP3, UPT, UR23, URZ, UPT ;  /* 0x000000ff1700728c */ /* 0x000fe2000bf65070 */
[----:B------:R-:W-:Y:S01]  /*2070*/  UMOV UR29, 0x1 ;  /* 0x00000001001d7882 */ /* 0x000fe20000000000 */
[----:B------:R-:W0:Y:S01]  /*2080*/  LDCU UR42, c[0x0][0x3a8] ;  /* 0x00007500ff2a77ac */ /* 0x000e220008000800 */
[----:B------:R-:W-:Y:S02]  /*2090*/  USGXT.U32 UR35, UR35, 0xe ;  /* 0x0000000e2323789a */ /* 0x000fe40008000000 */
[----:B------:R-:W-:-:S02]  /*20a0*/  USGXT.U32 UR19, UR19, 0xe ;  /* 0x0000000e1313789a */ /* 0x000fc40008000000 */
[----:B------:R-:W-:Y:S02]  /*20b0*/  UIADD3.64 UR38, UPT, UPT, UR32, 0x2, URZ ;  /* 0x0000000220267897 */ /* 0x000fe4000fffe0ff */
[----:B------:R-:W-:Y:S01]  /*20c0*/  UIADD3.64 UR36, UPT, UPT, UR32, 0x4, URZ ;  /* 0x0000000420247897 */ /* 0x000fe2000fffe0ff */
[----:B------:R-:W-:Y:S01]  /*20d0*/  UMOV UR8, URZ ;  /* 0x000000ff00087c82 */ /* 0x000fe20008000000 */
[----:B------:R-:W-:Y:S01]  /*20e0*/  UMOV UR9, URZ ;  /* 0x000000ff00097c82 */ /* 0x000fe20008000000 */
[----:B------:R-:W-:Y:S01]  /*20f0*/  UMOV UR5, URZ ;  /* 0x000000ff00057c82 */ /* 0x000fe20008000000 */
[----:B------:R-:W-:-:S08]  /*2100*/  UMOV UR30, UR28 ;  /* 0x0000001c001e7c82 */ /* 0x000fd00008000000 */
.L_x_17:
[----:B------:R-:W-:Y:S02]  /*2110*/  IMAD.U32 R9, RZ, RZ, UR30 ;  /* 0x0000001eff097e24 */ /* 0x000fe4000f8e00ff */
[----:B------:R-:W-:Y:S02]  /*2120*/  IMAD.U32 R11, RZ, RZ, UR30 ;  /* 0x0000001eff0b7e24 */ /* 0x000fe4000f8e00ff */
[----:B------:R-:W-:Y:S02]  /*2130*/  IMAD.U32 R7, RZ, RZ, UR30 ;  /* 0x0000001eff077e24 */ /* 0x000fe4000f8e00ff */
[----:B------:R-:W-:Y:S02]  /*2140*/  IMAD.U32 R5, RZ, RZ, UR30 ;  /* 0x0000001eff057e24 */ /* 0x000fe4000f8e00ff */
[----:B------:R-:W-:-:S04]  /*2150*/  IMAD.WIDE R8, R9, 0x2, R34 ;  /* 0x0000000209087825 */ /* 0x000fc800078e0222 */
[----:B------:R-:W-:Y:S02]  /*2160*/  IMAD.WIDE R10, R11, 0x2, R20 ;  /* 0x000000020b0a7825 */ /* 0x000fe400078e0214 */
[----:B------:R-:W2:Y:S02]  /*2170*/  LDG.E.U16 R9, desc[UR24][R8.64] ;  /* 0x0000001808097981 */ /* 0x000ea4000c1e1500 */
[----:B------:R-:W-:Y:S02]  /*2180*/  IMAD.WIDE R6, R7, 0x2, R24 ;  /* 0x0000000207067825 */ /* 0x000fe400078e0218 */
[----:B------:R-:W3:Y:S02]  /*2190*/  LDG.E.U16 R11, desc[UR24][R10.64] ;  /* 0x000000180a0b7981 */ /* 0x000ee4000c1e1500 */
[----:B------:R-:W-:Y:S02]  /*21a0*/  IMAD.WIDE R4, R5, 0x2, R22 ;  /* 0x0000000205047825 */ /* 0x000fe400078e0216 */
[----:B------:R-:W4:Y:S04]  /*21b0*/  LDG.E.U16 R7, desc[UR24][R6.64] ;  /* 0x0000001806077981 */ /* 0x000f28000c1e1500 */
[----:B------:R-:W5:Y:S01]  /*21c0*/  LDG.E.U16 R5, desc[UR24][R4.64] ;  /* 0x0000001804057981 */ /* 0x000f62000c1e1500 */
[----:B------:R-:W-:Y:S01]  /*21d0*/  LOP3.LUT P1, RZ, R29, 0xff, RZ, 0xc0, !PT ;  /* 0x000000ff1dff7812 */ /* 0x000fe2000782c0ff */
[----:B------:R-:W-:-:S02]  /*21e0*/  UMOV UR6, 0x1 ;  /* 0x0000000100067882 */ /* 0x000fc40000000000 */
[----:B------:R-:W-:-:S04]  /*21f0*/  @!UP2 UIADD3 UR6, UPT, UPT, -UR6, 0x100000, URZ ;  /* 0x001000000606a890 */ /* 0x000fc8000fffe1ff */
[----:B------:R-:W-:Y:S02]  /*2200*/  @!UP2 USHF.L.U32 UR7, UR6, 0xb, URZ ;  /* 0x0000000b0607a899 */ /* 0x000fe400080006ff */
[----:B------:R-:W-:-:S04]  /*2210*/  @!UP2 USHF.L.U32 UR6, UR6, 0x1, URZ ;  /* 0x000000010606a899 */ /* 0x000fc800080006ff */
[----:B------:R-:W-:Y:S01]  /*2220*/  VOTEU.ALL UP0, P1 ;  /* 0x0000000000ff7886 */ /* 0x000fe20000800000 */
[----:B--2---:R1:W-:Y:S04]  /*2230*/  STS.U16 [R2+UR13+0x1000], R9 ;  /* 0x0010000902007988 */ /* 0x0043e8000800040d */
[----:B---3--:R1:W-:Y:S04]  /*2240*/  STS.U16 [R2+UR13+0x1200], R11 ;  /* 0x0012000b02007988 */ /* 0x0083e8000800040d */
[----:B----4-:R1:W-:Y:S04]  /*2250*/  STS.U16 [R2+UR13+0x1400], R7 ;  /* 0x0014000702007988 */ /* 0x0103e8000800040d */
[----:B-----5:R1:W-:Y:S01]  /*2260*/  STS.U16 [R2+UR13+0x1600], R5 ;  /* 0x0016000502007988 */ /* 0x0203e2000800040d */
[----:B------:R2:W-:Y:S06]  /*2270*/  MEMBAR.ALL.CTA ;  /* 0x0000000000007992 */ /* 0x0005ec0000008000 */
[----:B--2---:R-:W-:Y:S04]  /*2280*/  FENCE.VIEW.ASYNC.S ;  /* 0x00000000000073c6 */ /* 0x004fe80000000000 */
[----:B------:R-:W2:Y:S02]  /*2290*/  FENCE.VIEW.ASYNC.S ;  /* 0x00000000000073c6 */ /* 0x000ea40000000000 */
[----:B--2---:R1:W2:Y:S02]  /*22a0*/  @!UP0 SYNCS.EXCH.64 URZ, [UR13+0x2010], UR6 ;  /* 0x002010060dff85b2 */ /* 0x0042a40008000100 */
[----:B--2---:R-:W-:Y:S06]  /*22b0*/  BAR.SYNC.DEFER_BLOCKING 0x0 ;  /* 0x0000000000007b1d */ /* 0x004fec0000010000 */
[----:B-1----:R-:W-:Y:S05]  /*22c0*/  BRA.U UP3, `(.L_x_13) ;  /* 0x0000000103307547 */ /* 0x002fea000b800000 */
[----:B------:R-:W-:Y:S01]  /*22d0*/  UIADD3 UR6, UPT, UPT, UR13, 0x2010, URZ ;  /* 0x000020100d067890 */ /* 0x000fe2000fffe0ff */
[----:B------:R-:W-:Y:S01]  /*22e0*/  UMOV UR7, URZ ;  /* 0x000000ff00077c82 */ /* 0x000fe20008000000 */
[----:B------:R-:W-:Y:S01]  /*22f0*/  UMOV UR22, UR35 ;  /* 0x0000002300167c82 */ /* 0x000fe20008000000 */
[----:B------:R-:W-:Y:S01]  /*2300*/  UMOV UR23, 0x40004040 ;  /* 0x4000404000177882 */ /* 0x000fe20000000000 */
[----:B------:R-:W-:Y:S01]  /*2310*/  UMOV UR20, UR19 ;  /* 0x0000001300147c82 */ /* 0x000fe20008000000 */
[----:B------:R-:W-:Y:S01]  /*2320*/  UMOV UR21, 0xc0004010 ;  /* 0xc000401000157882 */ /* 0x000fe20000000000 */
[----:B------:R-:W-:Y:S01]  /*2330*/  UMOV UR40, 0x0 ;  /* 0x0000000000287882 */ /* 0x000fe20000000000 */
[----:B------:R-:W-:Y:S01]  /*2340*/  UMOV UR41, 0x4108010 ;  /* 0x0410801000297882 */ /* 0x000fe20000000000 */
[----:B------:R-:W-:Y:S01]  /*2350*/  UMOV UR6, UR6 ;  /* 0x0000000600067c82 */ /* 0x000fe20008000000 */
[----:B------:R1:W-:Y:S01]  /*2360*/  UTCHMMA gdesc[UR22], gdesc[UR20], tmem[UR34], tmem[UR40], idesc[UR41], !UPT ;  /* 0x00ff2814160075ea */ /* 0x0003e2000f800022 */
[----:B------:R1:W-:Y:S01]  /*2370*/  UTCBAR [UR6], URZ ;  /* 0x000000ff060073e9 */ /* 0x0003e200080000ff */
[----:B------:R-:W-:-:S02]  /*2380*/  NOP ;  /* 0x0000000000007918 */ /* 0x000fc40000000000 */
.L_x_13:
[----:B------:R-:W2:Y:S01]  /*2390*/  SYNCS.PHASECHK.TRANS64.TRYWAIT P3, [UR13+0x2010], RZ ;  /* 0x002010ffff0075a7 */ /* 0x000ea2000806110d */
[----:B------:R-:W-:-:S04]  /*23a0*/  IADD3 R51, P1, PT, R42, UR8, RZ ;  /* 0x000000082a337c10 */ /* 0x000fc8000ff3e0ff */
[C---:B------:R-:W-:Y:S01]  /*23b0*/  IADD3 R5, P2, PT, R51.reuse, 0x40, RZ ;  /* 0x0000004033057810 */ /* 0x040fe20007f5e0ff */
[----:B------:R-:W-:Y:S01]  /*23c0*/  IMAD.X R50, RZ, RZ, UR9, P1 ;  /* 0x00000009ff327e24 */ /* 0x000fe200088e06ff */
[----:B------:R-:W-:-:S03]  /*23d0*/  IADD3 R7, P1, PT, R51, 0x42, RZ ;  /* 0x0000004233077810 */ /* 0x000fc60007f3e0ff */
[--C-:B------:R-:W-:Y:S01]  /*23e0*/  IMAD.X R4, RZ, RZ, R50.reuse, P2 ;  /* 0x000000ffff047224 */ /* 0x100fe200010e0632 */
[C---:B------:R-:W-:Y:S01]  /*23f0*/  IADD3 R9, P2, PT, R51.reuse, 0x43, RZ ;  /* 0x0000004333097810 */ /* 0x040fe20007f5e0ff */
[----:B------:R-:W-:Y:S01]  /*2400*/  IMAD.X R6, RZ, RZ, R50, P1 ;  /* 0x000000ffff067224 */ /* 0x000fe200008e0632 */
[----:B------:R-:W-:-:S03]  /*2410*/  IADD3 R57, P1, PT, R51, 0x44, RZ ;  /* 0x0000004433397810 */ /* 0x000fc60007f3e0ff */
[--C-:B------:R-:W-:Y:S01]  /*2420*/  IMAD.X R58, RZ, RZ, R50.reuse, P2 ;  /* 0x000000ffff3a7224 */ /* 0x100fe200010e0632 */
[C---:B------:R-:W-:Y:S01]  /*2430*/  IADD3 R55, P2, PT, R51.reuse, 0x45, RZ ;  /* 0x0000004533377810 */ /* 0x040fe20007f5e0ff */
[----:B------:R-:W-:Y:S01]  /*2440*/  IMAD.X R56, RZ, RZ, R50, P1 ;  /* 0x000000ffff387224 */ /* 0x000fe200008e0632 */
[----:B------:R-:W-:-:S03]  /*2450*/  IADD3 R53, P1, PT, R51, 0x46, RZ ;  /* 0x0000004633357810 */ /* 0x000fc60007f3e0ff */
[--C-:B------:R-:W-:Y:S01]  /*2460*/  IMAD.X R52, RZ, RZ, R50.reuse, P2 ;  /* 0x000000ffff347224 */ /* 0x100fe200010e0632 */
[----:B------:R-:W-:Y:S01]  /*2470*/  IADD3 R51, P2, PT, R51, 0x47, RZ ;  /* 0x0000004733337810 */ /* 0x000fe20007f5e0ff */
[----:B------:R-:W-:Y:S01]  /*2480*/  IMAD.X R54, RZ, RZ, R50, P1 ;  /* 0x000000ffff367224 */ /* 0x000fe200008e0632 */
[----:B------:R-:W-:-:S03]  /*2490*/  ISETP.GT.U32.AND P1, PT, R7, R0, PT ;  /* 0x000000000700720c */ /* 0x000fc60003f24070 */
[----:B------:R-:W-:Y:S01]  /*24a0*/  IMAD.X R50, RZ, RZ, R50, P2 ;  /* 0x000000ffff327224 */ /* 0x000fe200010e0632 */
[----:B------:R-:W-:Y:S01]  /*24b0*/  ISETP.GT.U32.AND P2, PT, R5, R0, PT ;  /* 0x000000000500720c */ /* 0x000fe20003f44070 */
[----:B--2---:R-:W-:-:S12]  /*24c0*/  @!P3 BRA `(.L_x_14) ;  /* 0x0000001c0020b947 */ /* 0x004fd80003800000 */
.L_x_23:
[----:B------:R-:W-:Y:S01]  /*24d0*/  BAR.SYNC.DEFER_BLOCKING 0x0 ;  /* 0x0000000000007b1d */ /* 0x000fe20000010000 */
[-C--:B------:R-:W-:Y:S01]  /*24e0*/  ISETP.GE.U32.AND P3, PT, R5, R0.reuse, PT ;  /* 0x000000000500720c */ /* 0x080fe20003f66070 */
[----:B-1----:R-:W-:Y:S01]  /*24f0*/  UIADD3 UR22, UP0, UPT, UR8, 0x40, URZ ;  /* 0x0000004008167890 */ /* 0x002fe2000ff1e0ff */
[----:B------:R-:W-:Y:S01]  /*2500*/  ISETP.GT.U32.AND.EX P1, PT, R6, RZ, PT, P1 ;  /* 0x000000ff0600720c */ /* 0x000fe20003f24110 */
[----:B------:R-:W-:Y:S01]  /*2510*/  IMAD.U32 R49, R49, -0x80000000, RZ ;  /* 0x8000000031317824 */ /* 0x000fe200078e00ff */
[C---:B------:R-:W-:Y:S01]  /*2520*/  ISETP.GT.U32.AND.EX P2, PT, R4.reuse, RZ, PT, P2 ;  /* 0x000000ff0400720c */ /* 0x040fe20003f44120 */
[----:B------:R-:W-:Y:S01]  /*2530*/  UIADD3.X UR23, UPT, UPT, URZ, UR9, URZ, UP0, !UPT ;  /* 0x00000009ff177290 */ /* 0x000fe200087fe4ff */
[----:B------:R-:W-:Y:S01]  /*2540*/  ISETP.GE.U32.AND.EX P3, PT, R4, RZ, PT, P3 ;  /* 0x000000ff0400720c */ /* 0x000fe20003f66130 */
[----:B------:R-:W-:Y:S01]  /*2550*/  IMAD.WIDE R60, R43, 0x2, R38 ;  /* 0x000000022b3c7825 */ /* 0x000fe200078e0226 */
[-C--:B------:R-:W-:Y:S02]  /*2560*/  ISETP.GT.U32.AND P4, PT, R9, R0.reuse, PT ;  /* 0x000000000900720c */ /* 0x080fe40003f84070 */
[----:B------:R-:W-:Y:S01]  /*2570*/  LDTM.16dp32bit_t0_t15.x16 R4, tmem[UR15] ;  /* 0x0000000f000479ee */ /* 0x000fe20008a00000 */
[----:B------:R-:W1:Y:S01]  /*2580*/  LDTM.16dp32bit_t16_t31.x16 R4, tmem[UR15+0x10] ;  /* 0x0000100f000479ee */ /* 0x000e620008a20000 */
[----:B------:R-:W-:Y:S01]  /*2590*/  ISETP.GT.U32.AND.EX P4, PT, R58, RZ, PT, P4 ;  /* 0x000000ff3a00720c */ /* 0x000fe20003f84140 */
[----:B01----:R-:W-:Y:S01]  /*25a0*/  FMUL R4, R4, UR42 ;  /* 0x0000002a04047c20 */ /* 0x003fe20008400000 */
[----:B------:R-:W-:Y:S01]  /*25b0*/  FMUL R6, R6, UR42 ;  /* 0x0000002a06067c20 */ /* 0x000fe20008400000 */
[----:B------:R-:W-:Y:S01]  /*25c0*/  FMUL R7, R7, UR42 ;  /* 0x0000002a07077c20 */ /* 0x000fe20008400000 */
[----:B------:R-:W-:Y:S01]  /*25d0*/  FMUL R5, R5, UR42 ;  /* 0x0000002a05057c20 */ /* 0x000fe20008400000 */
[----:B------:R-:W-:Y:S01]  /*25e0*/  FMUL R9, R9, UR42 ;  /* 0x0000002a09097c20 */ /* 0x000fe20008400000 */
[----:B------:R-:W-:Y:S01]  /*25f0*/  FSEL R4, R4, -INF , !P2 ;  /* 0xff80000004047808 */ /* 0x000fe20005000000 */
[----:B------:R-:W-:Y:S01]  /*2600*/  FMUL R18, R18, UR42 ;  /* 0x0000002a12127c20 */ /* 0x000fe20008400000 */
[----:B------:R-:W-:Y:S01]  /*2610*/  ISETP.GT.U32.AND P2, PT, R57, R0, PT ;  /* 0x000000003900720c */ /* 0x000fe20003f44070 */
[----:B------:R-:W-:Y:S01]  /*2620*/  FMUL R19, R19, UR42 ;  /* 0x0000002a13137c20 */ /* 0x000fe20008400000 */
[----:B------:R-:W-:-:S02]  /*2630*/  FSEL R6, R6, -INF , !P1 ;  /* 0xff80000006067808 */ /* 0x000fc40004800000 */
[-C--:B------:R-:W-:Y:S01]  /*2640*/  ISETP.GT.U32.AND P1, PT, R55, R0.reuse, PT ;  /* 0x000000003700720c */ /* 0x080fe20003f24070 */
[----:B------:R-:W-:Y:S01]  /*2650*/  FMUL R55, R8, UR42 ;  /* 0x0000002a08377c20 */ /* 0x000fe20008400000 */
[----:B------:R-:W-:Y:S01]  /*2660*/  ISETP.GT.U32.AND.EX P2, PT, R56, RZ, PT, P2 ;  /* 0x000000ff3800720c */ /* 0x000fe20003f44120 */
[----:B------:R-:W-:Y:S01]  /*2670*/  IMAD.U32 R56, RZ, RZ, UR22 ;  /* 0x00000016ff387e24 */ /* 0x000fe2000f8e00ff */
[----:B------:R-:W-:Y:S02]  /*2680*/  FSEL R8, R7, -INF , !P4 ;  /* 0xff80000007087808 */ /* 0x000fe40006000000 */
[----:B------:R-:W-:Y:S02]  /*2690*/  FSEL R7, R55, -INF , !P2 ;  /* 0xff80000037077808 */ /* 0x000fe40005000000 */
[----:B------:R-:W-:Y:S02]  /*26a0*/  ISETP.GT.U32.AND P2, PT, R51, R0, PT ;  /* 0x000000003300720c */ /* 0x000fe40003f44070 */
[----:B------:R-:W-:Y:S01]  /*26b0*/  ISETP.GT.U32.AND.EX P1, PT, R52, RZ, PT, P1 ;  /* 0x000000ff3400720c */ /* 0x000fe20003f24110 */
[----:B------:R-:W-:Y:S01]  /*26c0*/  IMAD.U32 R52, RZ, RZ, UR22 ;  /* 0x00000016ff347e24 */ /* 0x000fe2000f8e00ff */
[----:B------:R-:W-:-:S02]  /*26d0*/  FSEL R5, R5, -INF , !P3 ;  /* 0xff80000005057808 */ /* 0x000fc40005800000 */
[-C--:B------:R-:W-:Y:S01]  /*26e0*/  ISETP.GT.U32.AND P3, PT, R53, R0.reuse, PT ;  /* 0x000000003500720c */ /* 0x080fe20003f64070 */
[----:B------:R-:W-:Y:S01]  /*26f0*/  IMAD.U32 R53, RZ, RZ, UR23 ;  /* 0x00000017ff357e24 */ /* 0x000fe2000f8e00ff */
[--C-:B------:R-:W-:Y:S02]  /*2700*/  LOP3.LUT R51, R56, 0x9, R3.reuse, 0xfe, !PT ;  /* 0x0000000938337812 */ /* 0x100fe400078efe03 */
[----:B------:R-:W-:Y:S02]  /*2710*/  ISETP.GT.U32.AND.EX P2, PT, R50, RZ, PT, P2 ;  /* 0x000000ff3200720c */ /* 0x000fe40003f44120 */
[----:B------:R-:W-:Y:S01]  /*2720*/  FSEL R50, R9, -INF , !P1 ;  /* 0xff80000009327808 */ /* 0x000fe20004800000 */
[----:B------:R-:W-:Y:S01]  /*2730*/  FMUL R9, R10, UR42 ;  /* 0x0000002a0a097c20 */ /* 0x000fe20008400000 */
[----:B------:R-:W-:Y:S01]  /*2740*/  ISETP.GT.U32.AND.EX P3, PT, R54, RZ, PT, P3 ;  /* 0x000000ff3600720c */ /* 0x000fe20003f64130 */
[----:B------:R-:W-:Y:S01]  /*2750*/  FMUL R10, R11, UR42 ;  /* 0x0000002a0b0a7c20 */ /* 0x000fe20008400000 */
[----:B------:R-:W-:Y:S01]  /*2760*/  ISETP.GT.U32.AND P1, PT, R51, R0, PT ;  /* 0x000000003300720c */ /* 0x000fe20003f24070 */
[----:B------:R-:W-:Y:S01]  /*2770*/  IMAD.U32 R54, RZ, RZ, UR22 ;  /* 0x00000016ff367e24 */ /* 0x000fe2000f8e00ff */
[----:B------:R-:W-:-:S02]  /*2780*/  LOP3.LUT R51, R52, 0x8, R3, 0xfe, !PT ;  /* 0x0000000834337812 */ /* 0x000fc400078efe03 */
[----:B------:R-:W-:Y:S02]  /*2790*/  FSEL R9, R9, -INF , !P3 ;  /* 0xff80000009097808 */ /* 0x000fe40005800000 */
[-C--:B------:R-:W-:Y:S01]  /*27a0*/  ISETP.GT.U32.AND P3, PT, R51, R0.reuse, PT ;  /* 0x000000003300720c */ /* 0x080fe20003f64070 */
[----:B------:R-:W-:Y:S01]  /*27b0*/  IMAD.U32 R51, RZ, RZ, UR23 ;  /* 0x00000017ff337e24 */ /* 0x000fe2000f8e00ff */
[----:B------:R-:W-:Y:S02]  /*27c0*/  LOP3.LUT R11, R52, 0xb, R3, 0xfe, !PT ;  /* 0x0000000b340b7812 */ /* 0x000fe400078efe03 */
[----:B------:R-:W-:Y:S02]  /*27d0*/  FSEL R10, R10, -INF , !P2 ;  /* 0xff8000000a0a7808 */ /* 0x000fe40005000000 */
[----:B------:R-:W-:Y:S01]  /*27e0*/  ISETP.GT.U32.AND P2, PT, R11, R0, PT ;  /* 0x000000000b00720c */ /* 0x000fe20003f44070 */
[----:B------:R-:W-:Y:S01]  /*27f0*/  FMUL R11, R12, UR42 ;  /* 0x0000002a0c0b7c20 */ /* 0x000fe20008400000 */
[----:B------:R-:W-:Y:S01]  /*2800*/  ISETP.GT.U32.AND.EX P1, PT, R51, RZ, PT, P1 ;  /* 0x000000ff3300720c */ /* 0x000fe20003f24110 */
[----:B------:R-:W-:Y:S01]  /*2810*/  FMUL R12, R13, UR42 ;  /* 0x0000002a0d0c7c20 */ /* 0x000fe20008400000 */
[----:B------:R-:W-:-:S02]  /*2820*/  ISETP.GT.U32.AND.EX P3, PT, R53, RZ, PT, P3 ;  /* 0x000000ff3500720c */ /* 0x000fc40003f64130 */
[--C-:B------:R-:W-:Y:S01]  /*2830*/  LOP3.LUT R51, R52, 0xf, R3.reuse, 0xfe, !PT ;  /* 0x0000000f34337812 */ /* 0x100fe200078efe03 */
[----:B------:R-:W-:Y:S01]  /*2840*/  IMAD.U32 R52, RZ, RZ, UR23 ;  /* 0x00000017ff347e24 */ /* 0x000fe2000f8e00ff */
[--C-:B------:R-:W-:Y:S02]  /*2850*/  LOP3.LUT R13, R54, 0xa, R3.reuse, 0xfe, !PT ;  /* 0x0000000a360d7812 */ /* 0x100fe400078efe03 */
[----:B------:R-:W-:Y:S02]  /*2860*/  FSEL R11, R11, -INF , !P3 ;  /* 0xff8000000b0b7808 */ /* 0x000fe40005800000 */
[-C--:B------:R-:W-:Y:S01]  /*2870*/  ISETP.GT.U32.AND P3, PT, R51, R0.reuse, PT ;  /* 0x000000003300720c */ /* 0x080fe20003f64070 */
[----:B------:R-:W-:Y:S01]  /*2880*/  IMAD.U32 R51, RZ, RZ, UR23 ;  /* 0x00000017ff337e24 */ /* 0x000fe2000f8e00ff */
[----:B------:R-:W-:Y:S02]  /*2890*/  FSEL R12, R12, -INF , !P1 ;  /* 0xff8000000c0c7808 */ /* 0x000fe40004800000 */
[----:B------:R-:W-:Y:S01]  /*28a0*/  ISETP.GT.U32.AND P1, PT, R13, R0, PT ;  /* 0x000000000d00720c */ /* 0x000fe20003f24070 */
[----:B------:R-:W-:Y:S01]  /*28b0*/  FMUL R13, R14, UR42 ;  /* 0x0000002a0e0d7c20 */ /* 0x000fe20008400000 */
[----:B------:R-:W-:Y:S01]  /*28c0*/  ISETP.GT.U32.AND.EX P2, PT, R52, RZ, PT, P2 ;  /* 0x000000ff3400720c */ /* 0x000fe20003f44120 */
[----:B------:R-:W-:Y:S01]  /*28d0*/  IMAD.U32 R52, RZ, RZ, UR22 ;  /* 0x00000016ff347e24 */ /* 0x000fe2000f8e00ff */
[----:B------:R-:W-:Y:S01]  /*28e0*/  ISETP.GT.U32.AND.EX P1, PT, R51, RZ, PT, P1 ;  /* 0x000000ff3300720c */ /* 0x000fe20003f24110 */
[----:B------:R-:W-:Y:S01]  /*28f0*/  FMUL R14, R15, UR42 ;  /* 0x0000002a0f0e7c20 */ /* 0x000fe20008400000 */
[----:B------:R-:W-:-:S02]  /*2900*/  LOP3.LUT R51, R54, 0xc, R3, 0xfe, !PT ;  /* 0x0000000c36337812 */ /* 0x000fc400078efe03 */
[----:B------:R-:W-:Y:S02]  /*2910*/  FSEL R13, R13, -INF , !P1 ;  /* 0xff8000000d0d7808 */ /* 0x000fe40004800000 */
[----:B------:R-:W-:Y:S01]  /*2920*/  ISETP.GT.U32.AND P1, PT, R51, R0, PT ;  /* 0x000000003300720c */ /* 0x000fe20003f24070 */
[----:B------:R-:W-:Y:S01]  /*2930*/  IMAD.U32 R51, RZ, RZ, UR23 ;  /* 0x00000017ff337e24 */ /* 0x000fe2000f8e00ff */
[----:B------:R-:W-:Y:S02]  /*2940*/  LOP3.LUT R15, R52, 0xd, R3, 0xfe, !PT ;  /* 0x0000000d340f7812 */ /* 0x000fe400078efe03 */
[----:B------:R-:W-:Y:S02]  /*2950*/  FSEL R14, R14, -INF , !P2 ;  /* 0xff8000000e0e7808 */ /* 0x000fe40005000000 */
[----:B------:R-:W-:Y:S02]  /*2960*/  ISETP.GT.U32.AND.EX P1, PT, R51, RZ, PT, P1 ;  /* 0x000000ff3300720c */ /* 0x000fe40003f24110 */
[----:B------:R-:W-:-:S02]  /*2970*/  FMNMX3 R51, R4, R5, R6, !PT ;  /* 0x0000000504337276 */ /* 0x000fc40007800006 */
[----:B------:R-:W-:Y:S01]  /*2980*/  ISETP.GT.U32.AND P2, PT, R15, R0, PT ;  /* 0x000000000f00720c */ /* 0x000fe20003f44070 */
[----:B------:R-:W-:Y:S01]  /*2990*/  FMUL R15, R16, UR42 ;  /* 0x0000002a100f7c20 */ /* 0x000fe20008400000 */
[----:B------:R-:W-:Y:S01]  /*29a0*/  FMNMX3 R51, R51, R8, R7, !PT ;  /* 0x0000000833337276 */ /* 0x000fe20007800007 */
[----:B------:R-:W-:Y:S01]  /*29b0*/  IMAD.U32 R16, RZ, RZ, UR23 ;  /* 0x00000017ff107e24 */ /* 0x000fe2000f8e00ff */
[----:B------:R-:W-:Y:S01]  /*29c0*/  LOP3.LUT R53, R52, 0xe, R3, 0xfe, !PT ;  /* 0x0000000e34357812 */ /* 0x000fe200078efe03 */
[----:B------:R-:W-:Y:S01]  /*29d0*/  IMAD.U32 R52, RZ, RZ, UR23 ;  /* 0x00000017ff347e24 */ /* 0x000fe2000f8e00ff */
[----:B------:R-:W-:Y:S02]  /*29e0*/  FMNMX3 R51, R51, R50, R9, !PT ;  /* 0x0000003233337276 */ /* 0x000fe40007800009 */
[----:B------:R-:W-:Y:S02]  /*29f0*/  FSEL R15, R15, -INF , !P1 ;  /* 0xff8000000f0f7808 */ /* 0x000fe40004800000 */
[----:B------:R-:W-:-:S02]  /*2a00*/  ISETP.GT.U32.AND P1, PT, R53, R0, PT ;  /* 0x000000003500720c */ /* 0x000fc40003f24070 */
[----:B------:R-:W-:Y:S02]  /*2a10*/  FMNMX3 R51, R51, R10, R11, !PT ;  /* 0x0000000a33337276 */ /* 0x000fe4000780000b */
[----:B------:R-:W-:Y:S01]  /*2a20*/  ISETP.GT.U32.AND.EX P3, PT, R16, RZ, PT, P3 ;  /* 0x000000ff1000720c */ /* 0x000fe20003f64130 */
[----:B------:R-:W-:Y:S01]  /*2a30*/  FMUL R16, R17, UR42 ;  /* 0x0000002a11107c20 */ /* 0x000fe20008400000 */
[C---:B------:R-:W-:Y:S02]  /*2a40*/  ISETP.GT.U32.AND.EX P2, PT, R52.reuse, RZ, PT, P2 ;  /* 0x000000ff3400720c */ /* 0x040fe40003f44120 */
[----:B------:R-:W-:Y:S02]  /*2a50*/  ISETP.GT.U32.AND.EX P1, PT, R52, RZ, PT, P1 ;  /* 0x000000ff3400720c */ /* 0x000fe40003f24110 */
[----:B------:R-:W-:Y:S02]  /*2a60*/  FMNMX3 R51, R51, R12, R13, !PT ;  /* 0x0000000c33337276 */ /* 0x000fe4000780000d */
[----:B------:R-:W-:-:S02]  /*2a70*/  FSEL R16, R16, -INF , !P2 ;  /* 0xff80000010107808 */ /* 0x000fc40005000000 */
[----:B------:R-:W-:Y:S02]  /*2a80*/  FSEL R18, R18, -INF , !P1 ;  /* 0xff80000012127808 */ /* 0x000fe40004800000 */
[----:B------:R-:W-:Y:S02]  /*2a90*/  FMNMX3 R51, R51, R14, R15, !PT ;  /* 0x0000000e33337276 */ /* 0x000fe4000780000f */
[----:B------:R-:W-:Y:S02]  /*2aa0*/  FSEL R52, R19, -INF , !P3 ;  /* 0xff80000013347808 */ /* 0x000fe40005800000 */
[----:B------:R-:W-:Y:S02]  /*2ab0*/  FMNMX3 R51, R51, R16, R18, !PT ;  /* 0x0000001033337276 */ /* 0x000fe40007800012 */
[----:B------:R-:W-:Y:S02]  /*2ac0*/  LOP3.LUT P4, RZ, R29, 0xff, RZ, 0xc0, !PT ;  /* 0x000000ff1dff7812 */ /* 0x000fe4000788c0ff */
[----:B------:R-:W-:-:S05]  /*2ad0*/  FMNMX R51, R52, R51, !PT ;  /* 0x0000003334337209 */ /* 0x000fca0007800000 */
[----:B------:R-:W0:Y:S06]  /*2ae0*/  SHFL.BFLY PT, R54, R51, 0x10, 0x1f ;  /* 0x0e001f0033367f89 */ /* 0x000e2c00000e0000 */
[----:B------:R-:W1:Y:S01]  /*2af0*/  @!P4 SYNCS.CCTL.IV [UR13+0x2010] ;  /* 0x00201000ff00c9b1 */ /* 0x000e62000800000d */
[----:B------:R-:W-:Y:S01]  /*2b00*/  NOP ;  /* 0x0000000000007918 */ /* 0x000fe20000000000 */
[----:B0-----:R-:W-:-:S05]  /*2b10*/  FMNMX R54, R51, R54, !PT ;  /* 0x0000003633367209 */ /* 0x001fca0007800000 */
[----:B-1----:R-:W-:Y:S01]  /*2b20*/  @!P5 STS [R31+UR13+0x1000], R54 ;  /* 0x001000361f00d988 */ /* 0x002fe2000800080d */
[----:B------:R-:W-:Y:S06]  /*2b30*/  BAR.SYNC.DEFER_BLOCKING 0x0 ;  /* 0x0000000000007b1d */ /* 0x000fec0000010000 */
[----:B------:R-:W0:Y:S04]  /*2b40*/  @!P6 LDS R44, [R32+0x1000] ;  /* 0x00100000202ce984 */ /* 0x000e280000000800 */
[----:B0-----:R-:W0:Y:S02]  /*2b50*/  SHFL.BFLY PT, R17, R44, 0x1, 0x1f ;  /* 0x0c201f002c117f89 */ /* 0x001e2400000e0000 */
[----:B0-----:R-:W-:-:S05]  /*2b60*/  FMNMX R53, R44, R17, !PT ;  /* 0x000000112c357209 */ /* 0x001fca0007800000 */
[----:B------:R-:W-:Y:S01]  /*2b70*/  @P0 STS [R32+0x1000], R53 ;  /* 0x0010003520000388 */ /* 0x000fe20000000800 */
[----:B------:R-:W-:Y:S06]  /*2b80*/  BAR.SYNC.DEFER_BLOCKING 0x0 ;  /* 0x0000000000007b1d */ /* 0x000fec0000010000 */
[----:B------:R-:W0:Y:S02]  /*2b90*/  LDS R17, [R30+UR13+0x1000] ;  /* 0x0010000d1e117984 */ /* 0x000e240008000800 */
[----:B0-----:R-:W-:-:S05]  /*2ba0*/  FMNMX R17, R17, R48, !PT ;  /* 0x0000003011117209 */ /* 0x001fca0007800000 */
[--C-:B------:R-:W-:Y:S01]  /*2bb0*/  FADD R4, R4, -R17.reuse ;  /* 0x8000001104047221 */ /* 0x100fe20000000000 */
[--C-:B------:R-:W-:Y:S01]  /*2bc0*/  FADD R5, R5, -R17.reuse ;  /* 0x8000001105057221 */ /* 0x100fe20000000000 */
[--C-:B------:R-:W-:Y:S01]  /*2bd0*/  FADD R6, R6, -R17.reuse ;  /* 0x8000001106067221 */ /* 0x100fe20000000000 */
[--C-:B------:R-:W-:Y:S01]  /*2be0*/  FADD R8, R8, -R17.reuse ;  /* 0x8000001108087221 */ /* 0x100fe20000000000 */
[----:B------:R-:W-:Y:S01]  /*2bf0*/  FMUL R4, R4, 1.4426950216293334961 ;  /* 0x3fb8aa3b04047820 */ /* 0x000fe20000400000 */
[----:B------:R-:W-:Y:S01]  /*2c00*/  FMUL R19, R5, 1.4426950216293334961 ;  /* 0x3fb8aa3b05137820 */ /* 0x000fe20000400000 */
[----:B------:R-:W-:Y:S01]  /*2c10*/  FMUL R5, R6, 1.4426950216293334961 ;  /* 0x3fb8aa3b06057820 */ /* 0x000fe20000400000 */
[----:B------:R-:W-:Y:S01]  /*2c20*/  FMUL R8, R8, 1.4426950216293334961 ;  /* 0x3fb8aa3b08087820 */ /* 0x000fe20000400000 */
[--C-:B------:R-:W-:Y:S01]  /*2c30*/  FADD R7, R7, -R17.reuse ;  /* 0x8000001107077221 */ /* 0x100fe20000000000 */
[--C-:B------:R-:W-:Y:S01]  /*2c40*/  FADD R50, R50, -R17.reuse ;  /* 0x8000001132327221 */ /* 0x100fe20000000000 */
[----:B------:R-:W-:Y:S01]  /*2c50*/  MUFU.EX2 R4, R4 ;  /* 0x0000000400047308 */ /* 0x000fe20000000800 */
[--C-:B------:R-:W-:Y:S01]  /*2c60*/  FADD R10, R10, -R17.reuse ;  /* 0x800000110a0a7221 */ /* 0x100fe20000000000 */
[----:B------:R-:W-:Y:S01]  /*2c70*/  FMUL R6, R7, 1.4426950216293334961 ;  /* 0x3fb8aa3b07067820 */ /* 0x000fe20000400000 */
[--C-:B------:R-:W-:Y:S01]  /*2c80*/  FADD R7, R9, -R17.reuse ;  /* 0x8000001109077221 */ /* 0x100fe20000000000 */
[----:B------:R-:W-:Y:S01]  /*2c90*/  FMUL R50, R50, 1.4426950216293334961 ;  /* 0x3fb8aa3b32327820 */ /* 0x000fe20000400000 */
[----:B------:R-:W-:Y:S01]  /*2ca0*/  FMUL R10, R10, 1.4426950216293334961 ;  /* 0x3fb8aa3b0a0a7820 */ /* 0x000fe20000400000 */
[--C-:B------:R-:W-:Y:S01]  /*2cb0*/  FADD R11, R11, -R17.reuse ;  /* 0x800000110b0b7221 */ /* 0x100fe20000000000 */
[----:B------:R-:W-:Y:S01]  /*2cc0*/  FMUL R7, R7, 1.4426950216293334961 ;  /* 0x3fb8aa3b07077820 */ /* 0x000fe20000400000 */
[----:B------:R-:W0:Y:S01]  /*2cd0*/  MUFU.EX2 R19, R19 ;  /* 0x0000001300137308 */ /* 0x000e220000000800 */
[--C-:B------:R-:W-:Y:S01]  /*2ce0*/  FADD R12, R12, -R17.reuse ;  /* 0x800000110c0c7221 */ /* 0x100fe20000000000 */
[----:B------:R-:W-:Y:S01]  /*2cf0*/  FMUL R11, R11, 1.4426950216293334961 ;  /* 0x3fb8aa3b0b0b7820 */ /* 0x000fe20000400000 */
[--C-:B------:R-:W-:Y:S01]  /*2d00*/  FADD R13, R13, -R17.reuse ;  /* 0x800000110d0d7221 */ /* 0x100fe20000000000 */
[--C-:B------:R-:W-:Y:S01]  /*2d10*/  FADD R14, R14, -R17.reuse ;  /* 0x800000110e0e7221 */ /* 0x100fe20000000000 */
[----:B------:R-:W-:Y:S01]  /*2d20*/  FMUL R12, R12, 1.4426950216293334961 ;  /* 0x3fb8aa3b0c0c7820 */ /* 0x000fe20000400000 */
[--C-:B------:R-:W-:Y:S01]  /*2d30*/  FADD R15, R15, -R17.reuse ;  /* 0x800000110f0f7221 */ /* 0x100fe20000000000 */
[----:B------:R-:W-:Y:S01]  /*2d40*/  FMUL R13, R13, 1.4426950216293334961 ;  /* 0x3fb8aa3b0d0d7820 */ /* 0x000fe20000400000 */
[----:B------:R-:W1:Y:S01]  /*2d50*/  MUFU.EX2 R5, R5 ;  /* 0x0000000500057308 */ /* 0x000e620000000800 */
[----:B------:R-:W-:Y:S01]  /*2d60*/  FMUL R14, R14, 1.4426950216293334961 ;  /* 0x3fb8aa3b0e0e7820 */ /* 0x000fe20000400000 */
[----:B------:R-:W-:Y:S01]  /*2d70*/  FMUL R15, R15, 1.4426950216293334961 ;  /* 0x3fb8aa3b0f0f7820 */ /* 0x000fe20000400000 */
[--C-:B------:R-:W-:Y:S01]  /*2d80*/  FADD R16, R16, -R17.reuse ;  /* 0x8000001110107221 */ /* 0x100fe20000000000 */
[----:B------:R-:W-:-:S03]  /*2d90*/  FADD R52, R52, -R17 ;  /* 0x8000001134347221 */ /* 0x000fc60000000000 */
[----:B------:R-:W-:Y:S01]  /*2da0*/  FMUL R53, R16, 1.4426950216293334961 ;  /* 0x3fb8aa3b10357820 */ /* 0x000fe20000400000 */
[----:B------:R-:W2:Y:S01]  /*2db0*/  MUFU.EX2 R8, R8 ;  /* 0x0000000800087308 */ /* 0x000ea20000000800 */
[----:B------:R-:W-:-:S04]  /*2dc0*/  FADD R16, R18, -R17 ;  /* 0x8000001112107221 */ /* 0x000fc80000000000 */
[----:B------:R-:W-:-:S03]  /*2dd0*/  FMUL R16, R16, 1.4426950216293334961 ;  /* 0x3fb8aa3b10107820 */ /* 0x000fc60000400000 */
[----:B------:R-:W3:Y:S08]  /*2de0*/  MUFU.EX2 R6, R6 ;  /* 0x0000000600067308 */ /* 0x000ef00000000800 */
[----:B------:R0:W4:Y:S08]  /*2df0*/  MUFU.EX2 R9, R50 ;  /* 0x0000003200097308 */ /* 0x0001300000000800 */
[----:B------:R-:W5:Y:S01]  /*2e00*/  MUFU.EX2 R7, R7 ;  /* 0x0000000700077308 */ /* 0x000f620000000800 */
[----:B0-----:R-:W-:-:S04]  /*2e10*/  FADD R50, R4, R19 ;  /* 0x0000001304327221 */ /* 0x001fc80000000000 */
[----:B-1----:R-:W-:-:S03]  /*2e20*/  FADD R51, R5, R50 ;  /* 0x0000003205337221 */ /* 0x002fc60000000000 */
[----:B------:R-:W0:Y:S01]  /*2e30*/  MUFU.EX2 R10, R10 ;  /* 0x0000000a000a7308 */ /* 0x000e220000000800 */
[----:B--2---:R-:W-:-:S04]  /*2e40*/  FADD R51, R8, R51 ;  /* 0x0000003308337221 */ /* 0x004fc80000000000 */
[----:B---3--:R-:W-:-:S03]  /*2e50*/  FADD R50, R6, R51 ;  /* 0x0000003306327221 */ /* 0x008fc60000000000 */
[----:B------:R-:W1:Y:S01]  /*2e60*/  MUFU.EX2 R11, R11 ;  /* 0x0000000b000b7308 */ /* 0x000e620000000800 */
[----:B----4-:R-:W-:-:S04]  /*2e70*/  FADD R50, R9, R50 ;  /* 0x0000003209327221 */ /* 0x010fc80000000000 */
[----:B-----5:R-:W-:-:S03]  /*2e80*/  FADD R51, R7, R50 ;  /* 0x0000003207337221 */ /* 0x020fc60000000000 */
[----:B------:R-:W2:Y:S01]  /*2e90*/  MUFU.EX2 R12, R12 ;  /* 0x0000000c000c7308 */ /* 0x000ea20000000800 */
[----:B0-----:R-:W-:-:S07]  /*2ea0*/  FADD R50, R10, R51 ;  /* 0x000000330a327221 */ /* 0x001fce0000000000 */
[----:B------:R-:W0:Y:S01]  /*2eb0*/  MUFU.EX2 R13, R13 ;  /* 0x0000000d000d7308 */ /* 0x000e220000000800 */
[----:B-1----:R-:W-:Y:S01]  /*2ec0*/  FADD R55, R11, R50 ;  /* 0x000000320b377221 */ /* 0x002fe20000000000 */
[----:B------:R-:W-:-:S06]  /*2ed0*/  FMUL R50, R52, 1.4426950216293334961 ;  /* 0x3fb8aa3b34327820 */ /* 0x000fcc0000400000 */
[----:B------:R-:W1:Y:S01]  /*2ee0*/  MUFU.EX2 R14, R14 ;  /* 0x0000000e000e7308 */ /* 0x000e620000000800 */
[----:B--2---:R-:W-:-:S07]  /*2ef0*/  FADD R54, R12, R55 ;  /* 0x000000370c367221 */ /* 0x004fce0000000000 */
[----:B------:R-:W2:Y:S01]  /*2f00*/  MUFU.EX2 R15, R15 ;  /* 0x0000000f000f7308 */ /* 0x000ea20000000800 */
[----:B0-----:R-:W-:-:S07]  /*2f10*/  FADD R55, R13, R54 ;  /* 0x000000360d377221 */ /* 0x001fce0000000000 */
[----:B------:R2:W0:Y:S01]  /*2f20*/  MUFU.EX2 R18, R53 ;  /* 0x0000003500127308 */ /* 0x0004220000000800 */
[----:B-1----:R-:W-:Y:S01]  /*2f30*/  FADD R52, R14, R55 ;  /* 0x000000370e347221 */ /* 0x002fe20000000000 */
[----:B------:R-:W-:-:S06]  /*2f40*/  IMAD.WIDE R54, R43, 0x2, R46 ;  /* 0x000000022b367825 */ /* 0x000fcc00078e022e */
[----:B------:R-:W1:Y:S01]  /*2f50*/  MUFU.EX2 R51, R16 ;  /* 0x0000001000337308 */ /* 0x000e620000000800 */
[----:B--2---:R-:W-:-:S07]  /*2f60*/  FADD R53, R15, R52 ;  /* 0x000000340f357221 */ /* 0x004fce0000000000 */
[----:B------:R-:W2:Y:S01]  /*2f70*/  MUFU.EX2 R50, R50 ;  /* 0x0000003200327308 */ /* 0x000ea20000000800 */
[----:B0-----:R-:W-:-:S04]  /*2f80*/  FADD R52, R18, R53 ;  /* 0x0000003512347221 */ /* 0x001fc80000000000 */
[----:B-1----:R-:W-:-:S04]  /*2f90*/  FADD R53, R51, R52 ;  /* 0x0000003433357221 */ /* 0x002fc80000000000 */
[----:B--2---:R-:W-:-:S05]  /*2fa0*/  FADD R53, R50, R53 ;  /* 0x0000003532357221 */ /* 0x004fca0000000000 */
[----:B------:R-:W0:Y:S02]  /*2fb0*/  SHFL.BFLY PT, R52, R53, 0x10, 0x1f ;  /* 0x0e001f0035347f89 */ /* 0x000e2400000e0000 */
[----:B0-----:R-:W-:Y:S01]  /*2fc0*/  FADD R52, R53, R52 ;  /* 0x0000003435347221 */ /* 0x001fe20000000000 */
[----:B------:R-:W-:Y:S06]  /*2fd0*/  BAR.SYNC.DEFER_BLOCKING 0x0 ;  /* 0x0000000000007b1d */ /* 0x000fec0000010000 */
[----:B------:R-:W-:Y:S02]  /*2fe0*/  @!P5 STS [R31+UR13+0x1000], R52 ;  /* 0x001000341f00d988 */ /* 0x000fe4000800080d */
[----:B------:R-:W-:Y:S06]  /*2ff0*/  BAR.SYNC.DEFER_BLOCKING 0x0 ;  /* 0x0000000000007b1d */ /* 0x000fec0000010000 */
[----:B------:R-:W0:Y:S04]  /*3000*/  @!P6 LDS R45, [R32+0x1000] ;  /* 0x00100000202de984 */ /* 0x000e280000000800 */
[----:B0-----:R-:W0:Y:S02]  /*3010*/  SHFL.BFLY PT, R16, R45, 0x1, 0x1f ;  /* 0x0c201f002d107f89 */ /* 0x001e2400000e0000 */
[----:B0-----:R-:W-:-:S05]  /*3020*/  FADD R57, R45, R16 ;  /* 0x000000102d397221 */ /* 0x001fca0000000000 */
[----:B------:R0:W-:Y:S01]  /*3030*/  @P0 STS [R32+0x1000], R57 ;  /* 0x0010003920000388 */ /* 0x0001e20000000800 */
[----:B------:R-:W-:Y:S06]  /*3040*/  BAR.SYNC.DEFER_BLOCKING 0x0 ;  /* 0x0000000000007b1d */ /* 0x000fec0000010000 */
[----:B------:R0:W1:Y:S01]  /*3050*/  LDS R16, [R30+UR13+0x1000] ;  /* 0x0010000d1e107984 */ /* 0x0000620008000800 */
[----:B------:R-:W2:Y:S02]  /*3060*/  SYNCS.PHASECHK.TRANS64.TRYWAIT P1, [UR16], R49 ;  /* 0x00000031ff0075a7 */ /* 0x000ea40008021110 */
[----:B012---:R-:W-:Y:S05]  /*3070*/  @!P1 BRA `(.L_x_15) ;  /* 0x0000001000409947 */ /* 0x007fea0003800000 */
.L_x_24:
[C---:B------:R-:W-:Y:S01]  /*3080*/  IMAD.WIDE R58, R43.reuse, 0x2, R40 ;  /* 0x000000022b3a7825 */ /* 0x040fe200078e0228 */
[----:B------:R-:W2:Y:S03]  /*3090*/  LDG.E.U16 R54, desc[UR24][R54.64] ;  /* 0x0000001836367981 */ /* 0x000ea6000c1e1500 */
[----:B------:R-:W-:Y:S01]  /*30a0*/  IMAD.WIDE R56, R43, 0x2, R36 ;  /* 0x000000022b387825 */ /* 0x000fe200078e0224 */
[----:B------:R-:W3:Y:S04]  /*30b0*/  LDG.E.U16 R52, desc[UR24][R60.64] ;  /* 0x000000183c347981 */ /* 0x000ee8000c1e1500 */
[----:B------:R-:W4:Y:S04]  /*30c0*/  LDG.E.U16 R49, desc[UR24][R58.64] ;  /* 0x000000183a317981 */ /* 0x000f28000c1e1500 */
[----:B------:R-:W5:Y:S01]  /*30d0*/  LDG.E.U16 R53, desc[UR24][R56.64] ;  /* 0x0000001838357981 */ /* 0x000f62000c1e1500 */
[----:B------:R-:W-:Y:S01]  /*30e0*/  F2FP.F16.F32.PACK_AB R5, R8, R5 ;  /* 0x000000050805723e */ /* 0x000fe200000000ff */
[----:B------:R-:W-:Y:S01]  /*30f0*/  ULEA UR16, UR29, UR13, 0x3 ;  /* 0x0000000d1d107291 */ /* 0x000fe2000f8e18ff */
[----:B------:R-:W-:Y:S01]  /*3100*/  F2FP.F16.F32.PACK_AB R6, R9, R6 ;  /* 0x000000060906723e */ /* 0x000fe200000000ff */
[----:B------:R-:W-:Y:S01]  /*3110*/  UMOV UR4, UR5 ;  /* 0x0000000500047c82 */ /* 0x000fe20008000000 */
[----:B------:R-:W-:Y:S01]  /*3120*/  F2FP.F16.F32.PACK_AB R7, R10, R7 ;  /* 0x000000070a07723e */ /* 0x000fe200000000ff */
[----:B------:R-:W-:Y:S01]  /*3130*/  UIADD3 UR16, UPT, UPT, UR16, 0x2000, URZ ;  /* 0x0000200010107890 */ /* 0x000fe2000fffe0ff */
[----:B------:R-:W-:-:S02]  /*3140*/  F2FP.F16.F32.PACK_AB R8, R12, R11 ;  /* 0x0000000b0c08723e */ /* 0x000fc400000000ff */
[----:B------:R-:W-:Y:S02]  /*3150*/  F2FP.F16.F32.PACK_AB R4, R19, R4 ;  /* 0x000000041304723e */ /* 0x000fe400000000ff */
[----:B------:R-:W-:Y:S02]  /*3160*/  F2FP.F16.F32.PACK_AB R9, R14, R13 ;  /* 0x0000000d0e09723e */ /* 0x000fe400000000ff */
[----:B------:R-:W-:Y:S01]  /*3170*/  F2FP.F16.F32.PACK_AB R10, R18, R15 ;  /* 0x0000000f120a723e */ /* 0x000fe200000000ff */
[----:B------:R-:W-:Y:S01]  /*3180*/  FADD R18, -R17, R48 ;  /* 0x0000003011127221 */ /* 0x000fe20000000100 */
[----:B------:R-:W-:-:S03]  /*3190*/  F2FP.F16.F32.PACK_AB R11, R50, R51 ;  /* 0x00000033320b723e */ /* 0x000fc600000000ff */
[----:B------:R-:W-:Y:S01]  /*31a0*/  FMUL R18, R18, 1.4426950216293334961 ;  /* 0x3fb8aa3b12127820 */ /* 0x000fe20000400000 */
[----:B------:R-:W-:Y:S01]  /*31b0*/  STTM.16dp32bit_t0_t15.x8 tmem[UR18], R4 ;  /* 0x00000004000079ed */ /* 0x000fe20008980012 */
[----:B------:R-:W-:Y:S02]  /*31c0*/  STTM.16dp32bit_t16_t31.x8 tmem[UR18+0x8], R4 ;  /* 0x00000804000079ed */ /* 0x000fe400089a0012 */
[----:B------:R-:W0:Y:S01]  /*31d0*/  MUFU.EX2 R19, R18 ;  /* 0x0000001200137308 */ /* 0x000e220000000800 */
[----:B--2---:R1:W-:Y:S04]  /*31e0*/  STS.U16 [R27+UR13+0x1800], R54 ;  /* 0x001800361b007988 */ /* 0x0043e8000800040d */
[----:B---3--:R1:W-:Y:S04]  /*31f0*/  STS.U16 [R27+UR13+0x1c00], R52 ;  /* 0x001c00341b007988 */ /* 0x0083e8000800040d */
[----:B----4-:R1:W-:Y:S04]  /*3200*/  STS.U16 [R26+UR13+0x1a00], R49 ;  /* 0x001a00311a007988 */ /* 0x0103e8000800040d */
[----:B-----5:R1:W-:Y:S01]  /*3210*/  STS.U16 [R26+UR13+0x1e00], R53 ;  /* 0x001e00351a007988 */ /* 0x0203e2000800040d */
[----:B------:R-:W2:Y:S02]  /*3220*/  FENCE.VIEW.ASYNC.T ;  /* 0x00000000000073c6 */ /* 0x000ea40000000200 */
[----:B--2---:R-:W-:Y:S06]  /*3230*/  BAR.SYNC.DEFER_BLOCKING 0x0 ;  /* 0x0000000000007b1d */ /* 0x004fec0000010000 */
[----:B------:R-:W-:Y:S01]  /*3240*/  LDTM.16dp32bit_t0_t15.x4 R12, tmem[UR14] ;  /* 0x0000000e000c79ee */ /* 0x000fe20008900000 */
[----:B------:R-:W0:Y:S01]  /*3250*/  LDTM.16dp32bit_t16_t31.x4 R12, tmem[UR14+0x4] ;  /* 0x0000040e000c79ee */ /* 0x000e220008920000 */
[----:B------:R-:W-:Y:S01]  /*3260*/  NOP ;  /* 0x0000000000007918 */ /* 0x000fe20000000000 */
[C---:B0-----:R-:W-:Y:S01]  /*3270*/  FMUL R12, R19.reuse, R12 ;  /* 0x0000000c130c7220 */ /* 0x041fe20000400000 */
[C---:B------:R-:W-:Y:S01]  /*3280*/  FMUL R13, R19.reuse, R13 ;  /* 0x0000000d130d7220 */ /* 0x040fe20000400000 */
[C---:B------:R-:W-:Y:S01]  /*3290*/  FMUL R14, R19.reuse, R14 ;  /* 0x0000000e130e7220 */ /* 0x040fe20000400000 */
[----:B------:R-:W-:-:S04]  /*32a0*/  FMUL R15, R19, R15 ;  /* 0x0000000f130f7220 */ /* 0x000fc80000400000 */
[----:B------:R1:W-:Y:S01]  /*32b0*/  STTM.16dp32bit_t0_t15.x4 tmem[UR14], R12 ;  /* 0x0000000c000079ed */ /* 0x0003e2000890000e */
[----:B------:R1:W-:Y:S01]  /*32c0*/  STTM.16dp32bit_t16_t31.x4 tmem[UR14+0x4], R12 ;  /* 0x0000040c000079ed */ /* 0x0003e2000892000e */
[----:B------:R-:W0:Y:S02]  /*32d0*/  FENCE.VIEW.ASYNC.T ;  /* 0x00000000000073c6 */ /* 0x000e240000000200 */
[----:B0-----:R-:W-:Y:S06]  /*32e0*/  BAR.SYNC.DEFER_BLOCKING 0x0 ;  /* 0x0000000000007b1d */ /* 0x001fec0000010000 */
[----:B------:R0:W-:Y:S06]  /*32f0*/  MEMBAR.ALL.CTA ;  /* 0x0000000000007992 */ /* 0x0001ec0000008000 */
[----:B0-----:R-:W0:Y:S02]  /*3300*/  FENCE.VIEW.ASYNC.S ;  /* 0x00000000000073c6 */ /* 0x001e240000000000 */
[----:B0-----:R-:W-:Y:S06]  /*3310*/  BAR.SYNC.DEFER_BLOCKING 0x0 ;  /* 0x0000000000007b1d */ /* 0x001fec0000010000 */
[----:B------:R-:W-:Y:S05]  /*3320*/  BRA.U UP3, `(.L_x_16) ;  /* 0x0000000103587547 */ /* 0x000fea000b800000 */
[----:B------:R-:W-:Y:S02]  /*3330*/  UIADD3 UR40, UPT, UPT, UR11, 0x18, URZ ;  /* 0x000000180b287890 */ /* 0x000fe4000fffe0ff */
[----:B------:R-:W-:Y:S02]  /*3340*/  UIADD3 UR41, UPT, UPT, UR11, 0x20, URZ ;  /* 0x000000200b297890 */ /* 0x000fe4000fffe0ff */
[----:B------:R-:W-:Y:S01]  /*3350*/  UIADD3 UR43, UPT, UPT, UR11, 0x28, URZ ;  /* 0x000000280b2b7890 */ /* 0x000fe2000fffe0ff */
[----:B------:R-:W-:Y:S01]  /*3360*/  UMOV UR20, 0x0 ;  /* 0x0000000000147882 */ /* 0x000fe20000000000 */
[----:B------:R-:W-:Y:S01]  /*3370*/  UMOV UR21, 0x4040010 ;  /* 0x0404001000157882 */ /* 0x000fe20000000000 */
[----:B------:R-:W-:Y:S01]  /*3380*/  UMOV UR8, UR26 ;  /* 0x0000001a00087c82 */ /* 0x000fe20008000000 */
[----:B------:R-:W-:Y:S01]  /*3390*/  UMOV UR9, 0x40004040 ;  /* 0x4000404000097882 */ /* 0x000fe20000000000 */
[----:B------:R-:W-:Y:S01]  /*33a0*/  UMOV UR44, 0x0 ;  /* 0x00000000002c7882 */ /* 0x000fe20000000000 */
[----:B------:R-:W-:Y:S01]  /*33b0*/  UMOV UR45, 0x4040010 ;  /* 0x04040010002d7882 */ /* 0x000fe20000000000 */
[----:B------:R-:W-:Y:S01]  /*33c0*/  UMOV UR46, 0x0 ;  /* 0x00000000002e7882 */ /* 0x000fe20000000000 */
[----:B------:R-:W-:Y:S01]  /*33d0*/  UMOV UR47, 0x4040010 ;  /* 0x04040010002f7882 */ /* 0x000fe20000000000 */
[----:B------:R-:W-:Y:S01]  /*33e0*/  UMOV UR6, UR16 ;  /* 0x0000001000067c82 */ /* 0x000fe20008000000 */
[----:B------:R-:W-:Y:S01]  /*33f0*/  UMOV UR7, URZ ;  /* 0x000000ff00077c82 */ /* 0x000fe20008000000 */
[----:B------:R0:W-:Y:S01]  /*3400*/  UTCHMMA tmem[UR17], gdesc[UR8], tmem[UR11], tmem[UR20], idesc[UR21], UPT ;  /* 0x00ff1408110079ea */ /* 0x0001e2000b80000b */
        /* <DEDUP_REMOVED lines=8> */
.L_x_16:
[----:B------:R-:W-:Y:S01]  /*3490*/  UISETP.GE.U32.AND UP0, UPT, UR22, UR12, UPT ;  /* 0x0000000c1600728c */ /* 0x000fe2000bf06070 */
[----:B------:R-:W-:Y:S01]  /*34a0*/  FFMA R33, R19, R33, R16 ;  /* 0x0000002113217223 */ /* 0x000fe20000000010 */
[----:B------:R-:W-:Y:S01]  /*34b0*/  UIADD3 UR29, UPT, UPT, UR29, 0x1, URZ ;  /* 0x000000011d1d7890 */ /* 0x000fe2000fffe0ff */
[----:B------:R-:W-:Y:S01]  /*34c0*/  VIADD R43, R43, UR27 ;  /* 0x0000001b2b2b7c36 */ /* 0x000fe20008000000 */
[----:B------:R-:W-:Y:S01]  /*34d0*/  UISETP.GE.U32.AND.EX UP0, UPT, UR23, URZ, UPT, UP0 ;  /* 0x000000ff1700728c */ /* 0x000fe2000bf06100 */
[----:B-1----:R-:W-:Y:S01]  /*34e0*/  IMAD.U32 R49, RZ, RZ, UR4 ;  /* 0x00000004ff317e24 */ /* 0x002fe2000f8e00ff */
[----:B------:R-:W-:Y:S01]  /*34f0*/  UISETP.GT.AND UP4, UPT, UR29, 0x1, UPT ;  /* 0x000000011d00788c */ /* 0x000fe2000bf84270 */
[----:B------:R-:W-:Y:S01]  /*3500*/  IMAD.MOV.U32 R48, RZ, RZ, R17 ;  /* 0x000000ffff307224 */ /* 0x000fe200078e0011 */
[----:B------:R-:W-:Y:S02]  /*3510*/  UIADD3 UR30, UPT, UPT, UR28, UR30, URZ ;  /* 0x0000001e1c1e7290 */ /* 0x000fe4000fffe0ff */
[----:B0-----:R-:W-:-:S02]  /*3520*/  USEL UR5, URZ, 0x1, !UP4 ;  /* 0x00000001ff057887 */ /* 0x001fc4000e000000 */
[----:B------:R-:W-:Y:S02]  /*3530*/  USEL UR29, UR29, URZ, !UP4 ;  /* 0x000000ff1d1d7287 */ /* 0x000fe4000e000000 */
[----:B------:R-:W-:Y:S01]  /*3540*/  ULOP3.LUT UR5, UR4, UR5, URZ, 0x3c, !UPT ;  /* 0x0000000504057292 */ /* 0x000fe2000f8e3cff */
[----:B------:R-:W-:Y:S01]  /*3550*/  UMOV UR8, UR22 ;  /* 0x0000001600087c82 */ /* 0x000fe20008000000 */
[----:B------:R-:W-:Y:S01]  /*3560*/  UMOV UR9, UR23 ;  /* 0x0000001700097c82 */ /* 0x000fe20008000000 */
[----:B------:R-:W-:Y:S09]  /*3570*/  BRA.U !UP0, `(.L_x_17) ;  /* 0xffffffe908e47547 */ /* 0x000ff2000b83ffff */
.L_x_12:
[----:B------:R-:W-:Y:S01]  /*3580*/  UISETP.GE.AND UP0, UPT, UR31, 0x1, UPT ;  /* 0x000000011f00788c */ /* 0x000fe2000bf06270 */
[----:B------:R-:W-:Y:S01]  /*3590*/  LOP3.LUT R0, R29, 0x10, RZ, 0xc0, !PT ;  /* 0x000000101d007812 */ /* 0x000fe200078ec0ff */
[----:B------:R-:W-:Y:S01]  /*35a0*/  IMAD.MOV.U32 R19, RZ, RZ, 0x3dc6b27f ;  /* 0x3dc6b27fff137424 */ /* 0x000fe200078e00ff */
[----:B------:R-:W-:Y:S01]  /*35b0*/  FSETP.GEU.AND P2, PT, R33, 1.175494350822287508e-38, PT ;  /* 0x008000002100780b */ /* 0x000fe20003f4e000 */
[----:B------:R-:W-:Y:S01]  /*35c0*/  IMAD.SHL.U32 R11, R29, 0x4, RZ ;  /* 0x000000041d0b7824 */ /* 0x000fe200078e00ff */
[----:B------:R-:W-:Y:S01]  /*35d0*/  ISETP.NE.U32.AND P3, PT, R0, RZ, PT ;  /* 0x000000ff0000720c */ /* 0x000fe20003f65070 */
[C---:B------:R-:W-:Y:S01]  /*35e0*/  FMUL R0, R33.reuse, 8388608 ;  /* 0x4b00000021007820 */ /* 0x040fe20000400000 */
[C---:B------:R-:W-:Y:S02]  /*35f0*/  FSETP.GEU.AND P4, PT, |R33|.reuse, 1.175494350822287508e-38, PT ;  /* 0x008000002100780b */ /* 0x040fe40003f8e200 */
[----:B------:R-:W-:Y:S02]  /*3600*/  FSETP.GT.AND P1, PT, |R33|, 8.50705917302346158658e+37, PT ;  /* 0x7e8000002100780b */ /* 0x000fe40003f24200 */
[----:B------:R-:W-:-:S02]  /*3610*/  SHF.R.S32.HI R8, RZ, 0x5, R29 ;  /* 0x00000005ff087819 */ /* 0x000fc4000001141d */
[----:B------:R-:W-:Y:S01]  /*3620*/  FSEL R0, R0, R33, !P2 ;  /* 0x0000002100007208 */ /* 0x000fe20005000000 */
[----:B------:R-:W-:Y:S08]  /*3630*/  BRA.U !UP0, `(.L_x_18) ;  /* 0x0000000108107547 */ /* 0x000ff0000b800000 */
[----:B------:R-:W-:-:S06]  /*3640*/  USHF.L.U32 UR4, UR4, 0x1f, URZ ;  /* 0x0000001f04047899 */ /* 0x000fcc00080006ff */
[----:B------:R-:W-:-:S04]  /*3650*/  IMAD.U32 R2, RZ, RZ, UR4 ;  /* 0x00000004ff027e24 */ /* 0x000fc8000f8e00ff */
[----:B------:R-:W1:Y:S02]  /*3660*/  SYNCS.PHASECHK.TRANS64.TRYWAIT P0, [UR16], R2 ;  /* 0x00000002ff0075a7 */ /* 0x000e640008001110 */
[----:B-1----:R-:W-:Y:S05]  /*3670*/  @!P0 BRA `(.L_x_19) ;  /* 0x0000000800cc8947 */ /* 0x002fea0003800000 */
.L_x_18:
[----:B------:R-:W-:Y:S01]  /*3680*/  BAR.SYNC.DEFER_BLOCKING 0x0 ;  /* 0x0000000000007b1d */ /* 0x000fe20000010000 */
[----:B------:R-:W-:Y:S01]  /*3690*/  LOP3.LUT P0, RZ, R29, 0xff, RZ, 0xc0, !PT ;  /* 0x000000ff1dff7812 */ /* 0x000fe2000780c0ff */
[----:B------:R-:W-:Y:S01]  /*36a0*/  @P1 FMUL R33, R33, 0.25 ;  /* 0x3e80000021211820 */ /* 0x000fe20000400000 */
[----:B------:R-:W-:Y:S01]  /*36b0*/  SGXT R8, R8, 0x1 ;  /* 0x000000010808781a */ /* 0x000fe20000000200 */
[----:B------:R-:W-:Y:S01]  /*36c0*/  VIADD R3, R0, 0xc0cafb0d ;  /* 0xc0cafb0d00037836 */ /* 0x000fe20000000000 */
[----:B------:R-:W-:Y:S01]  /*36d0*/  LOP3.LUT R2, R29, 0x40, RZ, 0xc0, !PT ;  /* 0x000000401d027812 */ /* 0x000fe200078ec0ff */
[----:B------:R-:W-:Y:S01]  /*36e0*/  @!P4 FMUL R33, R33, 16777216 ;  /* 0x4b8000002121c820 */ /* 0x000fe20000400000 */
[----:B------:R-:W-:Y:S01]  /*36f0*/  SEL R9, RZ, 0x440, !P3 ;  /* 0x00000440ff097807 */ /* 0x000fe20005800000 */
[----:B------:R-:W1:Y:S01]  /*3700*/  LDCU.64 UR4, c[0x0][0x3e0] ;  /* 0x00007c00ff0477ac */ /* 0x000e620008000a00 */
[----:B------:R-:W-:Y:S01]  /*3710*/  LOP3.LUT R10, R8, 0x440, RZ, 0xc0, !PT ;  /* 0x00000440080a7812 */ /* 0x000fe200078ec0ff */
[----:B------:R-:W2:Y:S01]  /*3720*/  LDC R18, c[0x0][0x3e8] ;  /* 0x0000fa00ff127b82 */ /* 0x000ea20000000800 */
[C---:B------:R-:W-:Y:S01]  /*3730*/  LEA.HI R12, R2.reuse, R9, RZ, 0x1b ;  /* 0x00000009020c7211 */ /* 0x040fe200078fd8ff */
[----:B------:R-:W-:Y:S01]  /*3740*/  IMAD.SHL.U32 R16, R29, 0x10, RZ ;  /* 0x000000101d107824 */ /* 0x000fe200078e00ff */
[----:B------:R-:W-:-:S02]  /*3750*/  LEA R9, R2, UR13, 0x1 ;  /* 0x0000000d02097c11 */ /* 0x000fc4000f8e08ff */
[----:B------:R-:W-:Y:S02]  /*3760*/  LOP3.LUT R2, R10, 0x27c, R11, 0x78, !PT ;  /* 0x0000027c0a027812 */ /* 0x000fe400078e780b */
[----:B------:R-:W3:Y:S01]  /*3770*/  MUFU.RCP R10, R33 ;  /* 0x00000021000a7308 */ /* 0x000ee20000001000 */
[----:B------:R-:W-:Y:S02]  /*3780*/  LOP3.LUT R3, R3, 0xff800000, RZ, 0xc0, !PT ;  /* 0xff80000003037812 */ /* 0x000fe400078ec0ff */
[----:B------:R-:W-:Y:S01]  /*3790*/  LOP3.LUT R15, R29, 0x80, RZ, 0xc0, !PT ;  /* 0x000000801d0f7812 */ /* 0x000fe200078ec0ff */
[----:B------:R-:W-:Y:S01]  /*37a0*/  IMAD.IADD R13, R2, 0x1, R9 ;  /* 0x00000001020d7824 */ /* 0x000fe200078e0209 */
[----:B------:R-:W-:Y:S01]  /*37b0*/  LOP3.LUT R14, R11, 0xbc, RZ, 0xc0, !PT ;  /* 0x000000bc0b0e7812 */ /* 0x000fe200078ec0ff */
[----:B------:R-:W-:Y:S01]  /*37c0*/  IMAD.IADD R8, R0, 0x1, -R3 ;  /* 0x0000000100087824 */ /* 0x000fe200078e0a03 */
[----:B------:R-:W4:Y:S02]  /*37d0*/  @!P0 SYNCS.CCTL.IV [UR13+0x2000] ;  /* 0x00200000ff0089b1 */ /* 0x000f24000800000d */
[----:B----4-:R-:W-:Y:S01]  /*37e0*/  BAR.SYNC.DEFER_BLOCKING 0x0 ;  /* 0x0000000000007b1d */ /* 0x010fe20000010000 */
[----:B------:R-:W-:-:S02]  /*37f0*/  IMAD R15, R15, 0x2, R12 ;  /* 0x000000020f0f7824 */ /* 0x000fc400078e020c */
[----:B------:R-:W-:Y:S01]  /*3800*/  FADD R8, R8, -1 ;  /* 0xbf80000008087421 */ /* 0x000fe20000000000 */
[----:B------:R-:W-:Y:S01]  /*3810*/  FSEL R2, RZ, -23, P2 ;  /* 0xc1b80000ff027808 */ /* 0x000fe20001000000 */
[----:B-1----:R-:W-:Y:S01]  /*3820*/  UIMAD UR4, UR10, UR4, URZ ;  /* 0x000000040a0472a4 */ /* 0x002fe2000f8e02ff */
[----:B------:R-:W-:Y:S01]  /*3830*/  I2FP.F32.S32 R3, R3 ;  /* 0x0000000300037245 */ /* 0x000fe20000201400 */
[----:B------:R-:W-:Y:S01]  /*3840*/  FFMA.FTZ R9, R8, R19, -0.16845393180847167969 ;  /* 0xbe2c7f3008097423 */ /* 0x000fe20000010013 */
[----:B------:R-:W-:Y:S01]  /*3850*/  IMAD.IADD R14, R14, 0x1, R15 ;  /* 0x000000010e0e7824 */ /* 0x000fe200078e020f */
[----:B------:R-:W-:Y:S01]  /*3860*/  LDTM.16dp32bit_t0_t15.x4 R4, tmem[UR14] ;  /* 0x0000000e000479ee */ /* 0x000fe20008900000 */
[----:B------:R-:W1:Y:S01]  /*3870*/  LDTM.16dp32bit_t16_t31.x4 R4, tmem[UR14+0x4] ;  /* 0x0000040e000479ee */ /* 0x000e620008920000 */
[----:B------:R-:W-:Y:S01]  /*3880*/  SHF.R.U32.HI R23, RZ, 0x6, R29 ;  /* 0x00000006ff177819 */ /* 0x000fe2000001161d */
[----:B------:R-:W-:Y:S01]  /*3890*/  FFMA.FTZ R9, R8, R9, 0.1716887056827545166 ;  /* 0x3e2fcf2a08097423 */ /* 0x000fe20000010009 */
[----:B------:R-:W-:-:S02]  /*38a0*/  LOP3.LUT R16, R16, 0x30, RZ, 0xc0, !PT ;  /* 0x0000003010107812 */ /* 0x000fc400078ec0ff */
[----:B------:R-:W-:Y:S01]  /*38b0*/  SGXT.U32 R23, R23, 0x2 ;  /* 0x000000021717781a */ /* 0x000fe20000000000 */
[----:B------:R-:W-:-:S04]  /*38c0*/  FFMA.FTZ R9, R8, R9, -0.17900948226451873779 ;  /* 0xbe374e4308097423 */ /* 0x000fc80000010009 */
[----:B------:R-:W-:-:S04]  /*38d0*/  FFMA.FTZ R9, R8, R9, 0.20512372255325317383 ;  /* 0x3e520bf408097423 */ /* 0x000fc80000010009 */
[C---:B------:R-:W-:Y:S01]  /*38e0*/  FFMA.FTZ R9, R8.reuse, R9, -0.24046532809734344482 ;  /* 0xbe763c8b08097423 */ /* 0x040fe20000010009 */
[----:B------:R-:W4:Y:S01]  /*38f0*/  @!P0 SYNCS.CCTL.IV [UR13+0x2008] ;  /* 0x00200800ff0089b1 */ /* 0x000f22000800000d */
[----:B------:R-:W-:Y:S02]  /*3900*/  NOP ;  /* 0x0000000000007918 */ /* 0x000fe40000000000 */
[----:B------:R-:W-:Y:S01]  /*3910*/  FFMA.FTZ R9, R8, R9, 0.28857114911079406738 ;  /* 0x3e93bf9908097423 */ /* 0x000fe20000010009 */
[----:B------:R-:W-:-:S03]  /*3920*/  ISETP.GE.U32.AND P0, PT, R0, 0x7f800000, PT ;  /* 0x7f8000000000780c */ /* 0x000fc60003f06070 */
[----:B------:R-:W-:Y:S01]  /*3930*/  FFMA.FTZ R9, R8, R9, -0.36067417263984680176 ;  /* 0xbeb8aa4908097423 */ /* 0x000fe20000010009 */
[----:B-1----:R-:W-:Y:S01]  /*3940*/  @P1 FMUL R4, R4, 0.25 ;  /* 0x3e80000004041820 */ /* 0x002fe20000400000 */
[----:B------:R-:W-:Y:S01]  /*3950*/  @P1 FMUL R5, R5, 0.25 ;  /* 0x3e80000005051820 */ /* 0x000fe20000400000 */
[----:B------:R-:W-:Y:S01]  /*3960*/  @P1 FMUL R6, R6, 0.25 ;  /* 0x3e80000006061820 */ /* 0x000fe20000400000 */
[----:B------:R-:W-:Y:S01]  /*3970*/  @P1 FMUL R7, R7, 0.25 ;  /* 0x3e80000007071820 */ /* 0x000fe20000400000 */
[----:B------:R-:W-:Y:S01]  /*3980*/  @!P4 FMUL R4, R4, 16777216 ;  /* 0x4b8000000404c820 */ /* 0x000fe20000400000 */
[----:B------:R-:W-:Y:S01]  /*3990*/  @!P4 FMUL R5, R5, 16777216 ;  /* 0x4b8000000505c820 */ /* 0x000fe20000400000 */
[----:B------:R-:W-:Y:S01]  /*39a0*/  @!P4 FMUL R6, R6, 16777216 ;  /* 0x4b8000000606c820 */ /* 0x000fe20000400000 */
[----:B------:R-:W-:Y:S01]  /*39b0*/  @!P4 FMUL R7, R7, 16777216 ;  /* 0x4b8000000707c820 */ /* 0x000fe20000400000 */
[C---:B---3--:R-:W-:Y:S01]  /*39c0*/  FMUL R11, R10.reuse, R4 ;  /* 0x000000040a0b7220 */ /* 0x048fe20000400000 */
[C---:B------:R-:W-:Y:S01]  /*39d0*/  FMUL R12, R10.reuse, R5 ;  /* 0x000000050a0c7220 */ /* 0x040fe20000400000 */
[C---:B------:R-:W-:Y:S01]  /*39e0*/  FMUL R6, R10.reuse, R6 ;  /* 0x000000060a067220 */ /* 0x040fe20000400000 */
[----:B------:R-:W-:Y:S01]  /*39f0*/  FMUL R7, R10, R7 ;  /* 0x000000070a077220 */ /* 0x000fe20000400000 */
[----:B------:R-:W-:Y:S01]  /*3a00*/  FFMA.FTZ R4, R3, 1.1920928955078125e-07, R2 ;  /* 0x3400000003047823 */ /* 0x000fe20000010002 */
[----:B------:R-:W-:Y:S01]  /*3a10*/  LOP3.LUT R10, R14, 0x40, RZ, 0x3c, !PT ;  /* 0x000000400e0a7812 */ /* 0x000fe200078e3cff */
[----:B------:R-:W1:Y:S01]  /*3a20*/  LDC.64 R2, c[0x0][0x398] ;  /* 0x0000e600ff027b82 */ /* 0x000e620000000a00 */
[----:B------:R-:W-:Y:S01]  /*3a30*/  F2FP.F16.F32.PACK_AB R11, R12, R11 ;  /* 0x0000000b0c0b723e */ /* 0x000fe200000000ff */
[----:B------:R-:W-:Y:S01]  /*3a40*/  FFMA.FTZ R9, R8, R9, 0.48089820146560668945 ;  /* 0x3ef6384a08097423 */ /* 0x000fe20000010009 */
[----:B------:R-:W-:Y:S01]  /*3a50*/  F2FP.F16.F32.PACK_AB R6, R7, R6 ;  /* 0x000000060706723e */ /* 0x000fe200000000ff */
[----:B------:R-:W-:Y:S01]  /*3a60*/  IMAD R5, R28, UR5, RZ ;  /* 0x000000051c057c24 */ /* 0x000fe2000f8e02ff */
[----:B------:R-:W-:Y:S01]  /*3a70*/  SHF.R.U32.HI R7, RZ, 0x2, R29 ;  /* 0x00000002ff077819 */ /* 0x000fe2000001161d */
[----:B----4-:R-:W-:Y:S01]  /*3a80*/  STS [R13], R11 ;  /* 0x0000000b0d007388 */ /* 0x010fe20000000800 */
[----:B------:R-:W-:Y:S01]  /*3a90*/  FFMA.FTZ R9, R8, R9, -0.72134751081466674805 ;  /* 0xbf38aa3b08097423 */ /* 0x000fe20000010009 */
[----:B------:R-:W-:Y:S01]  /*3aa0*/  USHF.L.U32 UR5, UR4, 0x1, URZ ;  /* 0x0000000104057899 */ /* 0x000fe200080006ff */
[----:B------:R-:W-:Y:S01]  /*3ab0*/  FSETP.NEU.AND P1, PT, R0, RZ, PT ;  /* 0x000000ff0000720b */ /* 0x000fe20003f2d000 */
[----:B------:R3:W-:Y:S01]  /*3ac0*/  STS [R13+0x100], R6 ;  /* 0x000100060d007388 */ /* 0x0007e20000000800 */
[C---:B------:R-:W-:Y:S01]  /*3ad0*/  FMUL R9, R8.reuse, R9 ;  /* 0x0000000908097220 */ /* 0x040fe20000400000 */
[----:B------:R-:W-:Y:S03]  /*3ae0*/  BAR.SYNC.DEFER_BLOCKING 0x0 ;  /* 0x0000000000007b1d */ /* 0x000fe60000010000 */
[----:B------:R-:W-:-:S04]  /*3af0*/  FMUL R9, R8, R9 ;  /* 0x0000000908097220 */ /* 0x000fc80000400000 */
[----:B------:R-:W-:Y:S01]  /*3b00*/  FFMA.FTZ R9, R8, 1.4426950216293334961, R9 ;  /* 0x3fb8aa3b08097823 */ /* 0x000fe20000010009 */
[----:B---3--:R-:W-:Y:S01]  /*3b10*/  LOP3.LUT R6, R7, 0x38, RZ, 0xc0, !PT ;  /* 0x0000003807067812 */ /* 0x008fe200078ec0ff */
[----:B------:R-:W-:Y:S02]  /*3b20*/  IMAD.SHL.U32 R7, R5, 0x2, RZ ;  /* 0x0000000205077824 */ /* 0x000fe400078e00ff */
[----:B------:R-:W-:Y:S01]  /*3b30*/  FADD R4, R4, R9 ;  /* 0x0000000904047221 */ /* 0x000fe20000000000 */
[----:B------:R-:W-:Y:S01]  /*3b40*/  LOP3.LUT R12, R6, 0x1f, R29, 0xf8, !PT ;  /* 0x0000001f060c7812 */ /* 0x000fe200078ef81d */
[----:B------:R-:W-:Y:S01]  /*3b50*/  @P0 IMAD.MOV.U32 R9, RZ, RZ, 0x7f800000 ;  /* 0x7f800000ff090424 */ /* 0x000fe200078e00ff */
[----:B-1----:R-:W-:Y:S01]  /*3b60*/  IADD3 R8, P2, P3, R7, UR5, R2 ;  /* 0x0000000507087c10 */ /* 0x002fe2000fb5e002 */
[----:B------:R-:W-:Y:S01]  /*3b70*/  UIMAD.WIDE UR4, UR4, 0x2, URZ ;  /* 0x00000002040478a5 */ /* 0x000fe2000f8e02ff */
[----:B------:R-:W-:-:S04]  /*3b80*/  IMAD.HI R2, R5, 0x2, RZ ;  /* 0x0000000205027827 */ /* 0x000fc800078e02ff */
[----:B------:R-:W-:Y:S01]  /*3b90*/  @P0 FFMA.FTZ R4, R0, R9, +INF ;  /* 0x7f80000000040423 */ /* 0x000fe20000010009 */
[----:B------:R-:W-:Y:S01]  /*3ba0*/  LOP3.LUT R29, R29, 0xff, RZ, 0xc0, !PT ;  /* 0x000000ff1d1d7812 */ /* 0x000fe200078ec0ff */
[----:B------:R-:W-:-:S03]  /*3bb0*/  IMAD.SHL.U32 R6, R12, 0x8, RZ ;  /* 0x000000080c067824 */ /* 0x000fc600078e00ff */
[----:B------:R-:W-:Y:S01]  /*3bc0*/  FSEL R0, R4, -INF , P1 ;  /* 0xff80000004007808 */ /* 0x000fe20000800000 */
[----:B------:R-:W-:Y:S01]  /*3bd0*/  IMAD.SHL.U32 R12, R12, 0x10, RZ ;  /* 0x000000100c0c7824 */ /* 0x000fe200078e00ff */
[----:B------:R-:W-:Y:S01]  /*3be0*/  LOP3.LUT R21, R6, 0xc0, RZ, 0xc0, !PT ;  /* 0x000000c006157812 */ /* 0x000fe200078ec0ff */
[----:B------:R-:W1:Y:S01]  /*3bf0*/  LDS.U16 R11, [R14+UR13] ;  /* 0x0000000d0e0b7984 */ /* 0x000e620008000400 */
[----:B--2---:R-:W-:Y:S02]  /*3c00*/  IMAD R6, R23, R18, RZ ;  /* 0x0000001217067224 */ /* 0x004fe400078e02ff */
[----:B------:R-:W-:Y:S01]  /*3c10*/  FFMA R0, R0, 0.69314718246459960938, R17 ;  /* 0x3f31721800007823 */ /* 0x000fe20000000011 */
[----:B------:R-:W-:Y:S01]  /*3c20*/  IADD3 R21, PT, PT, R21, UR13, R16 ;  /* 0x0000000d15157c10 */ /* 0x000fe2000fffe010 */
[----:B------:R-:W2:Y:S01]  /*3c30*/  LDS.U16 R15, [R10+UR13] ;  /* 0x0000000d0a0f7984 */ /* 0x000ea20008000400 */
[----:B------:R-:W-:Y:S01]  /*3c40*/  IMAD R7, R18, 0x4, R6 ;  /* 0x0000000412077824 */ /* 0x000fe200078e0206 */
[----:B------:R-:W-:Y:S01]  /*3c50*/  LOP3.LUT R12, R12, 0xf0, RZ, 0xc0, !PT ;  /* 0x000000f00c0c7812 */ /* 0x000fe200078ec0ff */
[----:B------:R-:W3:Y:S01]  /*3c60*/  LDCU UR4, c[0x0][0x3ec] ;  /* 0x00007d80ff0477ac */ /* 0x000ee20008000800 */
[----:B------:R4:W5:Y:S01]  /*3c70*/  LDS.U16 R13, [R14+UR13+0x200] ;  /* 0x0002000d0e0d7984 */ /* 0x0009620008000400 */
[----:B------:R-:W-:Y:S01]  /*3c80*/  IMAD R9, R18, 0x4, R7 ;  /* 0x0000000412097824 */ /* 0x000fe200078e0207 */
[----:B------:R-:W-:-:S02]  /*3c90*/  LEA R4, P1, R7, R8, 0x1 ;  /* 0x0000000807047211 */ /* 0x000fc400078208ff */
[----:B------:R0:W5:Y:S01]  /*3ca0*/  LDS.U16 R19, [R10+UR13+0x200] ;  /* 0x0002000d0a137984 */ /* 0x0001620008000400 */
[----:B----4-:R-:W-:Y:S02]  /*3cb0*/  IADD3.X R14, PT, PT, R2, UR5, R3, P2, P3 ;  /* 0x00000005020e7c10 */ /* 0x010fe400097e6403 */
[----:B------:R-:W-:Y:S01]  /*3cc0*/  LEA R2, P0, R6, R8, 0x1 ;  /* 0x0000000806027211 */ /* 0x000fe200078008ff */
[----:B0-----:R-:W-:Y:S01]  /*3cd0*/  IMAD R10, R18, 0x4, R9 ;  /* 0x00000004120a7824 */ /* 0x001fe200078e0209 */
[-C--:B------:R-:W-:Y:S02]  /*3ce0*/  LEA.HI.X.SX32 R5, R7, R14.reuse, 0x1, P1 ;  /* 0x0000000e07057211 */ /* 0x080fe400008f0eff */
[----:B------:R-:W-:Y:S02]  /*3cf0*/  LEA.HI.X.SX32 R3, R6, R14, 0x1, P0 ;  /* 0x0000000e06037211 */ /* 0x000fe400000f0eff */
[-C--:B------:R-:W-:Y:S01]  /*3d00*/  LEA R6, P0, R9, R8.reuse, 0x1 ;  /* 0x0000000809067211 */ /* 0x080fe200078008ff */
[----:B---3--:R-:W-:Y:S01]  /*3d10*/  UIMAD UR4, UR10, UR4, URZ ;  /* 0x000000040a0472a4 */ /* 0x008fe2000f8e02ff */
[----:B------:R-:W-:-:S02]  /*3d20*/  LEA R8, P2, R10, R8, 0x1 ;  /* 0x000000080a087211 */ /* 0x000fc400078408ff */
[-C--:B------:R-:W-:Y:S01]  /*3d30*/  LEA.HI.X.SX32 R7, R9, R14.reuse, 0x1, P0 ;  /* 0x0000000e09077211 */ /* 0x080fe200000f0eff */
[----:B------:R-:W-:Y:S01]  /*3d40*/  USHF.L.U32 UR6, UR4, 0x2, URZ ;  /* 0x0000000204067899 */ /* 0x000fe200080006ff */
[----:B------:R-:W-:Y:S01]  /*3d50*/  LEA.HI.X.SX32 R9, R10, R14, 0x1, P2 ;  /* 0x0000000e0a097211 */ /* 0x000fe200010f0eff */
[----:B------:R-:W-:Y:S01]  /*3d60*/  UIMAD.WIDE UR4, UR4, 0x4, URZ ;  /* 0x00000004040478a5 */ /* 0x000fe2000f8e02ff */
[----:B------:R-:W-:Y:S01]  /*3d70*/  ISETP.GE.U32.AND P0, PT, R29, 0x40, PT ;  /* 0x000000401d00780c */ /* 0x000fe20003f06070 */
[----:B-1----:R0:W-:Y:S04]  /*3d80*/  STG.E.U16 desc[UR24][R2.64], R11 ;  /* 0x0000000b02007986 */ /* 0x0021e8000c101518 */
[----:B--2---:R-:W-:Y:S04]  /*3d90*/  STG.E.U16 desc[UR24][R4.64], R15 ;  /* 0x0000000f04007986 */ /* 0x004fe8000c101518 */
[----:B-----5:R-:W-:Y:S04]  /*3da0*/  STG.E.U16 desc[UR24][R6.64], R13 ;  /* 0x0000000d06007986 */ /* 0x020fe8000c101518 */
[----:B------:R-:W-:Y:S01]  /*3db0*/  STG.E.U16 desc[UR24][R8.64], R19 ;  /* 0x0000001308007986 */ /* 0x000fe2000c101518 */
[----:B0-----:R-:W0:Y:S01]  /*3dc0*/  LDC.64 R10, c[0x0][0x3a0] ;  /* 0x0000e800ff0a7b82 */ /* 0x001e220000000a00 */
[----:B------:R-:W-:-:S07]  /*3dd0*/  IMAD.SHL.U32 R3, R28, 0x4, RZ ;  /* 0x000000041c037824 */ /* 0x000fce00078e00ff */
[----:B------:R-:W-:Y:S01]  /*3de0*/  BAR.SYNC.DEFER_BLOCKING 0x0 ;  /* 0x0000000000007b1d */ /* 0x000fe20000010000 */
[----:B------:R-:W-:Y:S01]  /*3df0*/  IMAD.HI R28, R28, 0x4, RZ ;  /* 0x000000041c1c7827 */ /* 0x000fe200078e02ff */
[----:B0-----:R-:W-:-:S04]  /*3e00*/  IADD3 R2, P1, P2, R3, UR6, R10 ;  /* 0x0000000603027c10 */ /* 0x001fc8000fa3e00a */
[----:B------:R-:W-:Y:S01]  /*3e10*/  STSM.16.M88 [R21], R0 ;  /* 0x0000000015007844 */ /* 0x000fe20000000000 */
[----:B------:R-:W-:Y:S01]  /*3e20*/  IADD3.X R3, PT, PT, R28, UR5, R11, P1, P2 ;  /* 0x000000051c037c10 */ /* 0x000fe20008fe440b */
[----:B------:R-:W-:Y:S06]  /*3e30*/  BAR.SYNC.DEFER_BLOCKING 0x0 ;  /* 0x0000000000007b1d */ /* 0x000fec0000010000 */
[----:B------:R-:W0:Y:S04]  /*3e40*/  LDSM.16.M88 R17, [R12+UR13] ;  /* 0x0000000d0c11783b */ /* 0x000e280008000000 */
[----:B0-----:R0:W-:Y:S01]  /*3e50*/  @!P0 STG.E desc[UR24][R2.64], R17 ;  /* 0x0000001102008986 */ /* 0x0011e2000c101918 */
[----:B------:R-:W-:Y:S06]  /*3e60*/  BAR.SYNC.DEFER_BLOCKING 0x0 ;  /* 0x0000000000007b1d */ /* 0x000fec0000010000 */
[----:B------:R-:W-:Y:S05]  /*3e70*/  BRA.U UP1, `(.L_x_20) ;  /* 0x0000000101a07547 */ /* 0x000fea000b800000 */
[----:B------:R-:W1:Y:S01]  /*3e80*/  S2UR UR5, SR_CgaCtaId ;  /* 0x00000000000579c3 */ /* 0x000e620000008800 */
[----:B------:R-:W-:Y:S01]  /*3e90*/  NOP ;  /* 0x0000000000007918 */ /* 0x000fe20000000000 */
[----:B------:R-:W-:Y:S01]  /*3ea0*/  UMOV UR4, 0x50 ;  /* 0x0000005000047882 */ /* 0x000fe20000000000 */
[----:B------:R-:W-:Y:S02]  /*3eb0*/  IMAD.U32 R0, RZ, RZ, UR11 ;  /* 0x0000000bff007e24 */ /* 0x000fe4000f8e00ff */
[----:B0-----:R-:W-:Y:S02]  /*3ec0*/  IMAD.MOV.U32 R3, RZ, RZ, 0x3 ;  /* 0x00000003ff037424 */ /* 0x001fe400078e00ff */
[----:B------:R-:W-:Y:S01]  /*3ed0*/  IMAD.MOV.U32 R7, RZ, RZ, 0x1 ;  /* 0x00000001ff077424 */ /* 0x000fe200078e00ff */
[----:B------:R-:W-:-:S04]  /*3ee0*/  LOP3.LUT R0, R0, 0xffff, RZ, 0xc0, !PT ;  /* 0x0000ffff00007812 */ /* 0x000fc800078ec0ff */
[----:B------:R-:W-:-:S05]  /*3ef0*/  SHF.R.U32.HI R0, RZ, 0x5, R0 ;  /* 0x00000005ff007819 */ /* 0x000fca0000011600 */
[----:B------:R-:W-:Y:S01]  /*3f00*/  VIADD R2, R0, 0x10 ;  /* 0x0000001000027836 */ /* 0x000fe20000000000 */
[----:B------:R-:W-:Y:S01]  /*3f10*/  SHF.L.U32 R0, R3, R0, RZ ;  /* 0x0000000003007219 */ /* 0x000fe200000006ff */
[----:B-1----:R-:W-:-:S03]  /*3f20*/  ULEA UR6, UR5, UR4, 0x18 ;  /* 0x0000000405067291 */ /* 0x002fc6000f8ec0ff */
[----:B------:R-:W-:-:S04]  /*3f30*/  SHF.L.U32 R3, R7, R2, RZ ;  /* 0x0000000207037219 */ /* 0x000fc800000006ff */
[----:B------:R-:W-:Y:S02]  /*3f40*/  LOP3.LUT R0, R3, R0, RZ, 0xfc, !PT ;  /* 0x0000000003007212 */ /* 0x000fe400078efcff */
[----:B------:R-:W0:Y:S02]  /*3f50*/  LDS R5, [UR6] ;  /* 0x00000006ff057984 */ /* 0x000e240008000800 */
[C---:B------:R-:W-:Y:S02]  /*3f60*/  LOP3.LUT R2, R0.reuse, 0xffff, RZ, 0xc0, !PT ;  /* 0x0000ffff00027812 */ /* 0x040fe400078ec0ff */
[----:B0-----:R-:W-:-:S04]  /*3f70*/  LOP3.LUT R3, R0, 0xffff, R5, 0x80, !PT ;  /* 0x0000ffff00037812 */ /* 0x001fc800078e8005 */
[----:B------:R-:W-:-:S13]  /*3f80*/  ISETP.NE.AND P0, PT, R3, R2, PT ;  /* 0x000000020300720c */ /* 0x000fda0003f05270 */
[----:B------:R-:W-:Y:S05]  /*3f90*/  @P0 BRA `(.L_x_21) ;  /* 0x0000000000500947 */ /* 0x000fea0003800000 */
[----:B------:R-:W-:Y:S02]  /*3fa0*/  SHF.R.U32.HI R5, RZ, 0x10, R5 ;  /* 0x00000010ff057819 */ /* 0x000fe40000011605 */
[----:B------:R-:W-:-:S04]  /*3fb0*/  SHF.R.U32.HI R2, RZ, 0x10, R0 ;  /* 0x00000010ff027819 */ /* 0x000fc80000011600 */
[----:B------:R-:W-:-:S04]  /*3fc0*/  LOP3.LUT R5, R5, R2, RZ, 0xc0, !PT ;  /* 0x0000000205057212 */ /* 0x000fc800078ec0ff */
[----:B------:R-:W-:-:S13]  /*3fd0*/  ISETP.NE.AND P0, PT, R5, R2, PT ;  /* 0x000000020500720c */ /* 0x000fda0003f05270 */
[----:B------:R-:W-:Y:S05]  /*3fe0*/  @P0 BRA `(.L_x_22) ;  /* 0x0000000000300947 */ /* 0x000fea0003800000 */
[----:B------:R-:W-:Y:S01]  /*3ff0*/  R2UR UR4, R0 ;  /* 0x00000000000472ca */ /* 0x000fe200000e0000 */
[----:B------:R-:W-:Y:S01]  /*4000*/  VOTEU.ANY UR5, UPT, PT ;  /* 0x0000000000057886 */ /* 0x000fe200038e0100 */
[----:B------:R-:W0:Y:S01]  /*4010*/  S2R R0, SR_LANEID ;  /* 0x0000000000007919 */ /* 0x000e220000000000 */
[----:B------:R-:W-:-:S10]  /*4020*/  UFLO.U32 UR5, UR5 ;  /* 0x00000005000572bd */ /* 0x000fd400080e0000 */
[----:B------:R-:W-:-:S06]  /*4030*/  ULOP3.LUT UR4, URZ, UR4, URZ, 0x33, !UPT ;  /* 0x00000004ff047292 */ /* 0x000fcc000f8e33ff */
[----:B------:R-:W-:-:S04]  /*4040*/  IMAD.U32 R2, RZ, RZ, UR4 ;  /* 0x00000004ff027e24 */ /* 0x000fc8000f8e00ff */
[----:B------:R-:W1:Y:S02]  /*4050*/  REDUX UR7, R2 ;  /* 0x00000000020773c4 */ /* 0x000e640000000000 */
[----:B------:R2:W-:Y:S01]  /*4060*/  UTCATOMSWS.AND URZ, UR4 ;  /* 0x0000000400ff79e3 */ /* 0x0005e20008000000 */
[----:B0-----:R-:W-:Y:S01]  /*4070*/  ISETP.EQ.U32.AND P0, PT, R0, UR5, PT ;  /* 0x0000000500007c0c */ /* 0x001fe2000bf02070 */
[----:B-1----:R-:W-:-:S12]  /*4080*/  IMAD.U32 R0, RZ, RZ, UR7 ;  /* 0x00000007ff007e24 */ /* 0x002fd8000f8e00ff */
[----:B------:R2:W-:Y:S01]  /*4090*/  @P0 ATOMS.AND RZ, [UR6], R0 ;  /* 0x00000000ffff098c */ /* 0x0005e2000a800006 */
[----:B------:R-:W-:Y:S05]  /*40a0*/  BRA `(.L_x_20) ;  /* 0x0000000000147947 */ /* 0x000fea0003800000 */
.L_x_22:
[----:B------:R-:W-:-:S07]  /*40b0*/  MOV R2, 0x40d0 ;  /* 0x000040d000027802 */ /* 0x000fce0000000f00 */
[----:B------:R-:W-:Y:S05]  /*40c0*/  CALL.REL.NOINC `($__internal_0_$__cuda_sm10x_tcgen05_guardrail_trap_col_being_dealloced_not_returned_by_alloc) ;  /* 0x0000000000447944 */ /* 0x000fea0003c00000 */
[----:B------:R-:W-:Y:S05]  /*40d0*/  BRA `(.L_x_20) ;  /* 0x0000000000087947 */ /* 0x000fea0003800000 */
.L_x_21:
[----:B------:R-:W-:-:S07]  /*40e0*/  MOV R2, 0x4100 ;  /* 0x0000410000027802 */ /* 0x000fce0000000f00 */
[----:B------:R-:W-:Y:S05]  /*40f0*/  CALL.REL.NOINC `($__internal_2_$__cuda_sm10x_tcgen05_guardrail_trap_unallocated_columns_being_dealloced) ;  /* 0x0000000000507944 */ /* 0x000fea0003c00000 */
.L_x_20:
[----:B------:R-:W-:Y:S01]  /*4100*/  NOP ;  /* 0x0000000000007918 */ /* 0x000fe20000000000 */
[----:B--2---:R-:W-:Y:S05]  /*4110*/  EXIT ;  /* 0x000000000000794d */ /* 0x004fea0003800000 */
.L_x_8:
[----:B------:R-:W1:Y:S02]  /*4120*/  SYNCS.PHASECHK.TRANS64.TRYWAIT P0, [UR13+0x1000], RZ ;  /* 0x001000ffff0075a7 */ /* 0x000e64000800110d */
[----:B-1----:R-:W-:Y:S05]  /*4130*/  @!P0 BRA `(.L_x_8) ;  /* 0xfffffffc00f88947 */ /* 0x002fea000383ffff */
[----:B------:R-:W-:Y:S05]  /*4140*/  BRA `(.L_x_7) ;  /* 0xffffffcc00107947 */ /* 0x000fea000383ffff */
.L_x_14:
[----:B------:R-:W2:Y:S02]  /*4150*/  SYNCS.PHASECHK.TRANS64.TRYWAIT P3, [UR13+0x2010], RZ ;  /* 0x002010ffff0075a7 */ /* 0x000ea4000806110d */
[----:B--2---:R-:W-:Y:S05]  /*4160*/  @!P3 BRA `(.L_x_14) ;  /* 0xfffffffc00f8b947 */ /* 0x004fea000383ffff */
[----:B------:R-:W-:Y:S05]  /*4170*/  BRA `(.L_x_23) ;  /* 0xffffffe000d47947 */ /* 0x000fea000383ffff */
.L_x_15:
[----:B------:R-:W0:Y:S02]  /*4180*/  SYNCS.PHASECHK.TRANS64.TRYWAIT P1, [UR16], R49 ;  /* 0x00000031ff0075a7 */ /* 0x000e240008021110 */
[----:B0-----:R-:W-:Y:S05]  /*4190*/  @!P1 BRA `(.L_x_15) ;  /* 0xfffffffc00f89947 */ /* 0x001fea000383ffff */
[----:B------:R-:W-:Y:S05]  /*41a0*/  BRA `(.L_x_24) ;  /* 0xffffffec00b47947 */ /* 0x000fea000383ffff */
.L_x_19:
[----:B------:R-:W1:Y:S02]  /*41b0*/  SYNCS.PHASECHK.TRANS64.TRYWAIT P0, [UR16], R2 ;  /* 0x00000002ff0075a7 */ /* 0x000e640008001110 */
[----:B-1----:R-:W-:Y:S05]  /*41c0*/  @!P0 BRA `(.L_x_19) ;  /* 0xfffffffc00f88947 */ /* 0x002fea000383ffff */
[----:B------:R-:W-:Y:S05]  /*41d0*/  BRA `(.L_x_18) ;  /* 0xfffffff400287947 */ /* 0x000fea000383ffff */
        .weak           $__internal_0_$__cuda_sm10x_tcgen05_guardrail_trap_col_being_dealloced_not_returned_by_alloc
        .type           $__internal_0_$__cuda_sm10x_tcgen05_guardrail_trap_col_being_dealloced_not_returned_by_alloc,@function
        .size           $__internal_0_$__cuda_sm10x_tcgen05_guardrail_trap_col_being_dealloced_not_returned_by_alloc,($__internal_1_$__cuda_sm10x_tcgen05_guardrail_trap_phase_invalid_during_alloc - $__internal_0_$__cuda_sm10x_tcgen05_guardrail_trap_col_being_dealloced_not_returned_by_alloc)
$__internal_0_$__cuda_sm10x_tcgen05_guardrail_trap_col_being_dealloced_not_returned_by_alloc:
[----:B------:R-:W-:Y:S05]  /*41e0*/  BPT.TRAP 0x1 ;  /* 0x000000040000795c */ /* 0x000fea0000300000 */
[----:B------:R-:W-:-:S04]  /*41f0*/  IMAD.MOV.U32 R3, RZ, RZ, 0x0 ;  /* 0x00000000ff037424 */ /* 0x000fc800078e00ff */
[----:B------:R-:W-:Y:S05]  /*4200*/  RET.REL.NODEC R2 `(attn_fwd) ;  /* 0xffffffbc027c7950 */ /* 0x000fea0003c3ffff */
        .weak           $__internal_1_$__cuda_sm10x_tcgen05_guardrail_trap_phase_invalid_during_alloc
        .type           $__internal_1_$__cuda_sm10x_tcgen05_guardrail_trap_phase_invalid_during_alloc,@function
        .size           $__internal_1_$__cuda_sm10x_tcgen05_guardrail_trap_phase_invalid_during_alloc,($__internal_2_$__cuda_sm10x_tcgen05_guardrail_trap_unallocated_columns_being_dealloced - $__internal_1_$__cuda_sm10x_tcgen05_guardrail_trap_phase_invalid_during_alloc)
$__internal_1_$__cuda_sm10x_tcgen05_guardrail_trap_phase_invalid_during_alloc:
[----:B------:R-:W-:Y:S05]  /*4210*/  BPT.TRAP 0x1 ;  /* 0x000000040000795c */ /* 0x000fea0000300000 */
[----:B------:R-:W-:-:S04]  /*4220*/  IMAD.MOV.U32 R3, RZ, RZ, 0x0 ;  /* 0x00000000ff037424 */ /* 0x000fc800078e00ff */
[----:B------:R-:W-:Y:S05]  /*4230*/  RET.REL.NODEC R2 `(attn_fwd) ;  /* 0xffffffbc02707950 */ /* 0x000fea0003c3ffff */
        .weak           $__internal_2_$__cuda_sm10x_tcgen05_guardrail_trap_unallocated_columns_being_dealloced
        .type           $__internal_2_$__cuda_sm10x_tcgen05_guardrail_trap_unallocated_columns_being_dealloced,@function
        .size           $__internal_2_$__cuda_sm10x_tcgen05_guardrail_trap_unallocated_columns_being_dealloced,(.L_x_28 - $__internal_2_$__cuda_sm10x_tcgen05_guardrail_trap_unallocated_columns_being_dealloced)
$__internal_2_$__cuda_sm10x_tcgen05_guardrail_trap_unallocated_columns_being_dealloced:
[----:B------:R-:W-:Y:S05]  /*4240*/  BPT.TRAP 0x1 ;  /* 0x000000040000795c */ /* 0x000fea0000300000 */
[----:B------:R-:W-:-:S04]  /*4250*/  IMAD.MOV.U32 R3, RZ, RZ, 0x0 ;  /* 0x00000000ff037424 */ /* 0x000fc800078e00ff */
[----:B------:R-:W-:Y:S05]  /*4260*/  RET.REL.NODEC R2 `(attn_fwd) ;  /* 0xffffffbc02647950 */ /* 0x000fea0003c3ffff */
.L_x_25:
[----:B------:R-:W-:-:S00]  /*4270*/  BRA `(.L_x_25) ;  /* 0xfffffffc00fc7947 */ /* 0x000fc0000383ffff */
[----:B------:R-:W-:-:S00]  /*4280*/  NOP ;  /* 0x0000000000007918 */ /* 0x000fc00000000000 */
[----:B------:R-:W-:-:S00]  /*4290*/  NOP ;  /* 0x0000000000007918 */ /* 0x000fc00000000000 */
[----:B------:R-:W-:-:S00]  /*42a0*/  NOP ;  /* 0x0000000000007918 */ /* 0x000fc00000000000 */
[----:B------:R-:W-:-:S00]  /*42b0*/  NOP ;  /* 0x0000000000007918 */ /* 0x000fc00000000000 */
[----:B------:R-:W-:-:S00]  /*42c0*/  NOP ;  /* 0x0000000000007918 */ /* 0x000fc00000000000 */
[----:B------:R-:W-:-:S00]  /*42d0*/  NOP ;  /* 0x0000000000007918 */ /* 0x000fc00000000000 */
[----:B------:R-:W-:-:S00]  /*42e0*/  NOP ;  /* 0x0000000000007918 */ /* 0x000fc00000000000 */
[----:B------:R-:W-:-:S00]  /*42f0*/  NOP ;  /* 0x0000000000007918 */ /* 0x000fc00000000000 */
.L_x_28:


//--------------------- .nv.global.init           --------------------------
	.section	.nv.global.init,"aw",@progbits
.nv.global.init:
	.type		_$_str,@object
	.size		_$_str,(.L_3 - _$_str)
_$_str:
        /*0000*/ 	.byte	0x5f, 0x5f, 0x43, 0x55, 0x44, 0x41, 0x5f, 0x46, 0x54, 0x5a, 0x00
.L_3:


//--------------------- .nv.shared.attn_fwd       --------------------------
	.section	.nv.shared.attn_fwd,"aw",@nobits
	.sectionflags	@""
	.align	16
	.zero		1024


//--------------------- .nv.shared.reserved.0     --------------------------
	.section	.nv.shared.reserved.0,"aw",@nobits
	.align	8
	.weak		__nv_reservedSMEM_offset_0_alias
	.size		__nv_reservedSMEM_offset_0_alias, 0, 64
	.other		__nv_reservedSMEM_offset_0_alias,@"STO_CUDA_RESERVED_SHARED STV_DEFAULT"
__nv_reservedSMEM_offset_0_alias:
	.zero		0
.nv.shared.reserved.0:
	.zero		64
	.weak		__nv_reservedSMEM_allocation_phase
	.type		__nv_reservedSMEM_allocation_phase,@object
	.size		__nv_reservedSMEM_allocation_phase,(.L_0 - __nv_reservedSMEM_allocation_phase)
__nv_reservedSMEM_allocation_phase:
	.zero		1
.L_0:
	.zero		7
	.weak		__nv_reservedSMEM_devtool_atexit_pc
	.type		__nv_reservedSMEM_devtool_atexit_pc,@object
	.size		__nv_reservedSMEM_devtool_atexit_pc,(__nv_reservedSMEM_allocation_mask - __nv_reservedSMEM_devtool_atexit_pc)
__nv_reservedSMEM_devtool_atexit_pc:
	.zero		8
	.weak		__nv_reservedSMEM_allocation_mask
	.type		__nv_reservedSMEM_allocation_mask,@object
	.size		__nv_reservedSMEM_allocation_mask,(.L_2 - __nv_reservedSMEM_allocation_mask)
__nv_reservedSMEM_allocation_mask:
	.zero		4
.L_2:


//--------------------- .nv.constant0.attn_fwd    --------------------------
	.section	.nv.constant0.attn_fwd,"a",@progbits
	.sectionflags	@""
	.align	4
.nv.constant0.attn_fwd:
	.zero		1032


//--------------------- SYMBOLS --------------------------

	.type		.nv.reservedSmem.offset0,@object
	.size		.nv.reservedSmem.offset0,0x4
	.type		.nv.reservedSmem.cap,@object
	.size		.nv.reservedSmem.cap,0x4
